//
// Generated by NVIDIA NVVM Compiler
//
// Compiler Build ID: CL-36424714
// Cuda compilation tools, release 13.0, V13.0.88
// Based on NVVM 20.0.0
//

.version 9.0
.target sm_100
.address_size 64

	// .globl	_Z11naive_sgemmPfS_S_iii
// _ZZ12shared_sgemmPfS_S_iiiE2As has been demoted
// _ZZ12shared_sgemmPfS_S_iiiE2Bs has been demoted

.visible .entry _Z11naive_sgemmPfS_S_iii(
	.param .u64 .ptr .align 1 _Z11naive_sgemmPfS_S_iii_param_0,
	.param .u64 .ptr .align 1 _Z11naive_sgemmPfS_S_iii_param_1,
	.param .u64 .ptr .align 1 _Z11naive_sgemmPfS_S_iii_param_2,
	.param .u32 _Z11naive_sgemmPfS_S_iii_param_3,
	.param .u32 _Z11naive_sgemmPfS_S_iii_param_4,
	.param .u32 _Z11naive_sgemmPfS_S_iii_param_5
)
{
	.reg .pred 	%p<13>;
	.reg .b32 	%r<41>;
	.reg .b32 	%f<68>;
	.reg .b64 	%rd<53>;

	ld.param.u64 	%rd7, [_Z11naive_sgemmPfS_S_iii_param_0];
	ld.param.u64 	%rd8, [_Z11naive_sgemmPfS_S_iii_param_1];
	ld.param.u64 	%rd6, [_Z11naive_sgemmPfS_S_iii_param_2];
	ld.param.u32 	%r20, [_Z11naive_sgemmPfS_S_iii_param_3];
	ld.param.u32 	%r18, [_Z11naive_sgemmPfS_S_iii_param_4];
	ld.param.u32 	%r19, [_Z11naive_sgemmPfS_S_iii_param_5];
	cvta.to.global.u64 	%rd1, %rd8;
	cvta.to.global.u64 	%rd2, %rd7;
	mov.u32 	%r21, %ctaid.x;
	mov.u32 	%r22, %ntid.x;
	mov.u32 	%r23, %tid.x;
	mad.lo.s32 	%r1, %r21, %r22, %r23;
	mov.u32 	%r24, %ctaid.y;
	mov.u32 	%r25, %ntid.y;
	mov.u32 	%r26, %tid.y;
	mad.lo.s32 	%r2, %r24, %r25, %r26;
	setp.ge.s32 	%p1, %r2, %r20;
	setp.ge.s32 	%p2, %r1, %r18;
	or.pred  	%p3, %p1, %p2;
	@%p3 bra 	$L__BB0_14;
	setp.lt.s32 	%p4, %r19, 1;
	mov.f32 	%f67, 0f00000000;
	@%p4 bra 	$L__BB0_13;
	mul.lo.s32 	%r3, %r19, %r2;
	and.b32  	%r4, %r19, 7;
	setp.lt.u32 	%p5, %r19, 8;
	mov.f32 	%f67, 0f00000000;
	mov.b32 	%r39, 0;
	@%p5 bra 	$L__BB0_5;
	and.b32  	%r39, %r19, 2147483640;
	neg.s32 	%r37, %r39;
	shl.b32 	%r7, %r18, 3;
	mul.wide.u32 	%rd9, %r3, 4;
	add.s64 	%rd10, %rd9, %rd2;
	add.s64 	%rd52, %rd10, 16;
	mov.f32 	%f67, 0f00000000;
	mul.wide.s32 	%rd13, %r18, 4;
	mov.u32 	%r36, %r1;
$L__BB0_4:
	.pragma "nounroll";
	ld.global.f32 	%f17, [%rd52+-16];
	mul.wide.s32 	%rd11, %r36, 4;
	add.s64 	%rd12, %rd1, %rd11;
	ld.global.f32 	%f18, [%rd12];
	fma.rn.f32 	%f19, %f17, %f18, %f67;
	ld.global.f32 	%f20, [%rd52+-12];
	add.s64 	%rd14, %rd12, %rd13;
	ld.global.f32 	%f21, [%rd14];
	fma.rn.f32 	%f22, %f20, %f21, %f19;
	ld.global.f32 	%f23, [%rd52+-8];
	add.s64 	%rd15, %rd14, %rd13;
	ld.global.f32 	%f24, [%rd15];
	fma.rn.f32 	%f25, %f23, %f24, %f22;
	ld.global.f32 	%f26, [%rd52+-4];
	add.s64 	%rd16, %rd15, %rd13;
	ld.global.f32 	%f27, [%rd16];
	fma.rn.f32 	%f28, %f26, %f27, %f25;
	ld.global.f32 	%f29, [%rd52];
	add.s64 	%rd17, %rd16, %rd13;
	ld.global.f32 	%f30, [%rd17];
	fma.rn.f32 	%f31, %f29, %f30, %f28;
	ld.global.f32 	%f32, [%rd52+4];
	add.s64 	%rd18, %rd17, %rd13;
	ld.global.f32 	%f33, [%rd18];
	fma.rn.f32 	%f34, %f32, %f33, %f31;
	ld.global.f32 	%f35, [%rd52+8];
	add.s64 	%rd19, %rd18, %rd13;
	ld.global.f32 	%f36, [%rd19];
	fma.rn.f32 	%f37, %f35, %f36, %f34;
	ld.global.f32 	%f38, [%rd52+12];
	add.s64 	%rd20, %rd19, %rd13;
	ld.global.f32 	%f39, [%rd20];
	fma.rn.f32 	%f67, %f38, %f39, %f37;
	add.s32 	%r37, %r37, 8;
	add.s32 	%r36, %r36, %r7;
	add.s64 	%rd52, %rd52, 32;
	setp.ne.s32 	%p6, %r37, 0;
	@%p6 bra 	$L__BB0_4;
$L__BB0_5:
	setp.eq.s32 	%p7, %r4, 0;
	@%p7 bra 	$L__BB0_13;
	and.b32  	%r13, %r19, 3;
	setp.lt.u32 	%p8, %r4, 4;
	@%p8 bra 	$L__BB0_8;
	add.s32 	%r28, %r39, %r3;
	mul.wide.u32 	%rd21, %r28, 4;
	add.s64 	%rd22, %rd2, %rd21;
	ld.global.f32 	%f41, [%rd22];
	mad.lo.s32 	%r29, %r39, %r18, %r1;
	mul.wide.s32 	%rd23, %r29, 4;
	add.s64 	%rd24, %rd1, %rd23;
	ld.global.f32 	%f42, [%rd24];
	fma.rn.f32 	%f43, %f41, %f42, %f67;
	cvt.u64.u32 	%rd25, %r3;
	cvt.u64.u32 	%rd26, %r39;
	add.s64 	%rd27, %rd26, %rd25;
	shl.b64 	%rd28, %rd27, 2;
	add.s64 	%rd29, %rd2, %rd28;
	ld.global.f32 	%f44, [%rd29+4];
	mul.wide.s32 	%rd30, %r18, 4;
	add.s64 	%rd31, %rd24, %rd30;
	ld.global.f32 	%f45, [%rd31];
	fma.rn.f32 	%f46, %f44, %f45, %f43;
	ld.global.f32 	%f47, [%rd29+8];
	add.s64 	%rd32, %rd31, %rd30;
	ld.global.f32 	%f48, [%rd32];
	fma.rn.f32 	%f49, %f47, %f48, %f46;
	ld.global.f32 	%f50, [%rd29+12];
	add.s64 	%rd33, %rd32, %rd30;
	ld.global.f32 	%f51, [%rd33];
	fma.rn.f32 	%f67, %f50, %f51, %f49;
	add.s32 	%r39, %r39, 4;
$L__BB0_8:
	setp.eq.s32 	%p9, %r13, 0;
	@%p9 bra 	$L__BB0_13;
	setp.eq.s32 	%p10, %r13, 1;
	@%p10 bra 	$L__BB0_11;
	add.s32 	%r30, %r39, %r3;
	mul.wide.u32 	%rd34, %r30, 4;
	add.s64 	%rd35, %rd2, %rd34;
	ld.global.f32 	%f53, [%rd35];
	mad.lo.s32 	%r31, %r39, %r18, %r1;
	mul.wide.s32 	%rd36, %r31, 4;
	add.s64 	%rd37, %rd1, %rd36;
	ld.global.f32 	%f54, [%rd37];
	fma.rn.f32 	%f55, %f53, %f54, %f67;
	cvt.u64.u32 	%rd38, %r3;
	cvt.u64.u32 	%rd39, %r39;
	add.s64 	%rd40, %rd39, %rd38;
	shl.b64 	%rd41, %rd40, 2;
	add.s64 	%rd42, %rd2, %rd41;
	ld.global.f32 	%f56, [%rd42+4];
	mul.wide.s32 	%rd43, %r18, 4;
	add.s64 	%rd44, %rd37, %rd43;
	ld.global.f32 	%f57, [%rd44];
	fma.rn.f32 	%f67, %f56, %f57, %f55;
	add.s32 	%r39, %r39, 2;
$L__BB0_11:
	and.b32  	%r32, %r19, 1;
	setp.eq.b32 	%p11, %r32, 1;
	not.pred 	%p12, %p11;
	@%p12 bra 	$L__BB0_13;
	add.s32 	%r33, %r39, %r3;
	mul.wide.u32 	%rd45, %r33, 4;
	add.s64 	%rd46, %rd2, %rd45;
	ld.global.f32 	%f58, [%rd46];
	mad.lo.s32 	%r34, %r39, %r18, %r1;
	mul.wide.s32 	%rd47, %r34, 4;
	add.s64 	%rd48, %rd1, %rd47;
	ld.global.f32 	%f59, [%rd48];
	fma.rn.f32 	%f67, %f58, %f59, %f67;
$L__BB0_13:
	mad.lo.s32 	%r35, %r18, %r2, %r1;
	cvta.to.global.u64 	%rd49, %rd6;
	mul.wide.s32 	%rd50, %r35, 4;
	add.s64 	%rd51, %rd49, %rd50;
	st.global.f32 	[%rd51], %f67;
$L__BB0_14:
	ret;

}
	// .globl	_Z12shared_sgemmPfS_S_iii
.visible .entry _Z12shared_sgemmPfS_S_iii(
	.param .u64 .ptr .align 1 _Z12shared_sgemmPfS_S_iii_param_0,
	.param .u64 .ptr .align 1 _Z12shared_sgemmPfS_S_iii_param_1,
	.param .u64 .ptr .align 1 _Z12shared_sgemmPfS_S_iii_param_2,
	.param .u32 _Z12shared_sgemmPfS_S_iii_param_3,
	.param .u32 _Z12shared_sgemmPfS_S_iii_param_4,
	.param .u32 _Z12shared_sgemmPfS_S_iii_param_5
)
{
	.reg .pred 	%p<3>;
	.reg .b32 	%r<42>;
	.reg .b32 	%f<901>;
	.reg .b64 	%rd<24>;
	// demoted variable
	.shared .align 4 .b8 _ZZ12shared_sgemmPfS_S_iiiE2As[4096];
	// demoted variable
	.shared .align 4 .b8 _ZZ12shared_sgemmPfS_S_iiiE2Bs[4096];
	ld.param.u32 	%r13, [_Z12shared_sgemmPfS_S_iii_param_4];
	ld.param.u32 	%r14, [_Z12shared_sgemmPfS_S_iii_param_5];
	mov.u32 	%r1, %ctaid.x;
	mov.u32 	%r2, %ctaid.y;
	mov.u32 	%r3, %tid.x;
	mov.u32 	%r4, %tid.y;
	setp.lt.s32 	%p1, %r14, 1;
	mov.f32 	%f837, 0f00000000;
	mov.f32 	%f838, %f837;
	mov.f32 	%f839, %f837;
	mov.f32 	%f840, %f837;
	mov.f32 	%f841, %f837;
	mov.f32 	%f842, %f837;
	mov.f32 	%f843, %f837;
	mov.f32 	%f844, %f837;
	mov.f32 	%f845, %f837;
	mov.f32 	%f846, %f837;
	mov.f32 	%f847, %f837;
	mov.f32 	%f848, %f837;
	mov.f32 	%f849, %f837;
	mov.f32 	%f850, %f837;
	mov.f32 	%f851, %f837;
	mov.f32 	%f852, %f837;
	mov.f32 	%f853, %f837;
	mov.f32 	%f854, %f837;
	mov.f32 	%f855, %f837;
	mov.f32 	%f856, %f837;
	mov.f32 	%f857, %f837;
	mov.f32 	%f858, %f837;
	mov.f32 	%f859, %f837;
	mov.f32 	%f860, %f837;
	mov.f32 	%f861, %f837;
	mov.f32 	%f862, %f837;
	mov.f32 	%f863, %f837;
	mov.f32 	%f864, %f837;
	mov.f32 	%f865, %f837;
	mov.f32 	%f866, %f837;
	mov.f32 	%f867, %f837;
	mov.f32 	%f868, %f837;
	mov.f32 	%f869, %f837;
	mov.f32 	%f870, %f837;
	mov.f32 	%f871, %f837;
	mov.f32 	%f872, %f837;
	mov.f32 	%f873, %f837;
	mov.f32 	%f874, %f837;
	mov.f32 	%f875, %f837;
	mov.f32 	%f876, %f837;
	mov.f32 	%f877, %f837;
	mov.f32 	%f878, %f837;
	mov.f32 	%f879, %f837;
	mov.f32 	%f880, %f837;
	mov.f32 	%f881, %f837;
	mov.f32 	%f882, %f837;
	mov.f32 	%f883, %f837;
	mov.f32 	%f884, %f837;
	mov.f32 	%f885, %f837;
	mov.f32 	%f886, %f837;
	mov.f32 	%f887, %f837;
	mov.f32 	%f888, %f837;
	mov.f32 	%f889, %f837;
	mov.f32 	%f890, %f837;
	mov.f32 	%f891, %f837;
	mov.f32 	%f892, %f837;
	mov.f32 	%f893, %f837;
	mov.f32 	%f894, %f837;
	mov.f32 	%f895, %f837;
	mov.f32 	%f896, %f837;
	mov.f32 	%f897, %f837;
	mov.f32 	%f898, %f837;
	mov.f32 	%f899, %f837;
	mov.f32 	%f900, %f837;
	@%p1 bra 	$L__BB1_3;
	shl.b32 	%r16, %r2, 7;
	add.s32 	%r17, %r16, %r4;
	shl.b32 	%r18, %r1, 7;
	mad.lo.s32 	%r19, %r4, %r13, %r3;
	add.s32 	%r40, %r19, %r18;
	mad.lo.s32 	%r39, %r14, %r17, %r3;
	mov.b32 	%r41, 0;
	mov.f32 	%f837, 0f00000000;
$L__BB1_2:
	ld.param.u64 	%rd22, [_Z12shared_sgemmPfS_S_iii_param_1];
	ld.param.u64 	%rd21, [_Z12shared_sgemmPfS_S_iii_param_0];
	mul.wide.s32 	%rd4, %r39, 4;
	cvta.to.global.u64 	%rd5, %rd21;
	add.s64 	%rd6, %rd5, %rd4;
	ld.global.f32 	%f195, [%rd6];
	mov.u32 	%r20, %tid.y;
	shl.b32 	%r21, %r20, 3;
	mov.u32 	%r22, %tid.x;
	add.s32 	%r23, %r21, %r22;
	shl.b32 	%r24, %r23, 2;
	mov.u32 	%r25, _ZZ12shared_sgemmPfS_S_iiiE2As;
	add.s32 	%r26, %r25, %r24;
	st.shared.f32 	[%r26], %f195;
	cvta.to.global.u64 	%rd7, %rd22;
	mul.wide.s32 	%rd8, %r40, 4;
	add.s64 	%rd9, %rd7, %rd8;
	ld.global.f32 	%f196, [%rd9];
	mov.u32 	%r27, _ZZ12shared_sgemmPfS_S_iiiE2Bs;
	add.s32 	%r28, %r27, %r24;
	st.shared.f32 	[%r28], %f196;
	bar.sync 	0;
	ld.shared.f32 	%f197, [_ZZ12shared_sgemmPfS_S_iiiE2As];
	ld.shared.f32 	%f198, [_ZZ12shared_sgemmPfS_S_iiiE2Bs];
	fma.rn.f32 	%f199, %f197, %f198, %f900;
	ld.shared.f32 	%f200, [_ZZ12shared_sgemmPfS_S_iiiE2Bs+4];
	fma.rn.f32 	%f201, %f197, %f200, %f899;
	ld.shared.f32 	%f202, [_ZZ12shared_sgemmPfS_S_iiiE2Bs+8];
	fma.rn.f32 	%f203, %f197, %f202, %f898;
	ld.shared.f32 	%f204, [_ZZ12shared_sgemmPfS_S_iiiE2Bs+12];
	fma.rn.f32 	%f205, %f197, %f204, %f897;
	ld.shared.f32 	%f206, [_ZZ12shared_sgemmPfS_S_iiiE2Bs+16];
	fma.rn.f32 	%f207, %f197, %f206, %f896;
	ld.shared.f32 	%f208, [_ZZ12shared_sgemmPfS_S_iiiE2Bs+20];
	fma.rn.f32 	%f209, %f197, %f208, %f895;
	ld.shared.f32 	%f210, [_ZZ12shared_sgemmPfS_S_iiiE2Bs+24];
	fma.rn.f32 	%f211, %f197, %f210, %f894;
	ld.shared.f32 	%f212, [_ZZ12shared_sgemmPfS_S_iiiE2Bs+28];
	fma.rn.f32 	%f213, %f197, %f212, %f893;
	ld.shared.f32 	%f214, [_ZZ12shared_sgemmPfS_S_iiiE2As+32];
	fma.rn.f32 	%f215, %f214, %f198, %f892;
	fma.rn.f32 	%f216, %f214, %f200, %f891;
	fma.rn.f32 	%f217, %f214, %f202, %f890;
	fma.rn.f32 	%f218, %f214, %f204, %f889;
	fma.rn.f32 	%f219, %f214, %f206, %f888;
	fma.rn.f32 	%f220, %f214, %f208, %f887;
	fma.rn.f32 	%f221, %f214, %f210, %f886;
	fma.rn.f32 	%f222, %f214, %f212, %f885;
	ld.shared.f32 	%f223, [_ZZ12shared_sgemmPfS_S_iiiE2As+64];
	fma.rn.f32 	%f224, %f223, %f198, %f884;
	fma.rn.f32 	%f225, %f223, %f200, %f883;
	fma.rn.f32 	%f226, %f223, %f202, %f882;
	fma.rn.f32 	%f227, %f223, %f204, %f881;
	fma.rn.f32 	%f228, %f223, %f206, %f880;
	fma.rn.f32 	%f229, %f223, %f208, %f879;
	fma.rn.f32 	%f230, %f223, %f210, %f878;
	fma.rn.f32 	%f231, %f223, %f212, %f877;
	ld.shared.f32 	%f232, [_ZZ12shared_sgemmPfS_S_iiiE2As+96];
	fma.rn.f32 	%f233, %f232, %f198, %f876;
	fma.rn.f32 	%f234, %f232, %f200, %f875;
	fma.rn.f32 	%f235, %f232, %f202, %f874;
	fma.rn.f32 	%f236, %f232, %f204, %f873;
	fma.rn.f32 	%f237, %f232, %f206, %f872;
	fma.rn.f32 	%f238, %f232, %f208, %f871;
	fma.rn.f32 	%f239, %f232, %f210, %f870;
	fma.rn.f32 	%f240, %f232, %f212, %f869;
	ld.shared.f32 	%f241, [_ZZ12shared_sgemmPfS_S_iiiE2As+128];
	fma.rn.f32 	%f242, %f241, %f198, %f868;
	fma.rn.f32 	%f243, %f241, %f200, %f867;
	fma.rn.f32 	%f244, %f241, %f202, %f866;
	fma.rn.f32 	%f245, %f241, %f204, %f865;
	fma.rn.f32 	%f246, %f241, %f206, %f864;
	fma.rn.f32 	%f247, %f241, %f208, %f863;
	fma.rn.f32 	%f248, %f241, %f210, %f862;
	fma.rn.f32 	%f249, %f241, %f212, %f861;
	ld.shared.f32 	%f250, [_ZZ12shared_sgemmPfS_S_iiiE2As+160];
	fma.rn.f32 	%f251, %f250, %f198, %f860;
	fma.rn.f32 	%f252, %f250, %f200, %f859;
	fma.rn.f32 	%f253, %f250, %f202, %f858;
	fma.rn.f32 	%f254, %f250, %f204, %f857;
	fma.rn.f32 	%f255, %f250, %f206, %f856;
	fma.rn.f32 	%f256, %f250, %f208, %f855;
	fma.rn.f32 	%f257, %f250, %f210, %f854;
	fma.rn.f32 	%f258, %f250, %f212, %f853;
	ld.shared.f32 	%f259, [_ZZ12shared_sgemmPfS_S_iiiE2As+192];
	fma.rn.f32 	%f260, %f259, %f198, %f852;
	fma.rn.f32 	%f261, %f259, %f200, %f851;
	fma.rn.f32 	%f262, %f259, %f202, %f850;
	fma.rn.f32 	%f263, %f259, %f204, %f849;
	fma.rn.f32 	%f264, %f259, %f206, %f848;
	fma.rn.f32 	%f265, %f259, %f208, %f847;
	fma.rn.f32 	%f266, %f259, %f210, %f846;
	fma.rn.f32 	%f267, %f259, %f212, %f845;
	ld.shared.f32 	%f268, [_ZZ12shared_sgemmPfS_S_iiiE2As+224];
	fma.rn.f32 	%f269, %f268, %f198, %f844;
	fma.rn.f32 	%f270, %f268, %f200, %f843;
	fma.rn.f32 	%f271, %f268, %f202, %f842;
	fma.rn.f32 	%f272, %f268, %f204, %f841;
	fma.rn.f32 	%f273, %f268, %f206, %f840;
	fma.rn.f32 	%f274, %f268, %f208, %f839;
	fma.rn.f32 	%f275, %f268, %f210, %f838;
	fma.rn.f32 	%f276, %f268, %f212, %f837;
	ld.shared.f32 	%f277, [_ZZ12shared_sgemmPfS_S_iiiE2As+4];
	ld.shared.f32 	%f278, [_ZZ12shared_sgemmPfS_S_iiiE2Bs+512];
	fma.rn.f32 	%f279, %f277, %f278, %f199;
	ld.shared.f32 	%f280, [_ZZ12shared_sgemmPfS_S_iiiE2Bs+516];
	fma.rn.f32 	%f281, %f277, %f280, %f201;
	ld.shared.f32 	%f282, [_ZZ12shared_sgemmPfS_S_iiiE2Bs+520];
	fma.rn.f32 	%f283, %f277, %f282, %f203;
	ld.shared.f32 	%f284, [_ZZ12shared_sgemmPfS_S_iiiE2Bs+524];
	fma.rn.f32 	%f285, %f277, %f284, %f205;
	ld.shared.f32 	%f286, [_ZZ12shared_sgemmPfS_S_iiiE2Bs+528];
	fma.rn.f32 	%f287, %f277, %f286, %f207;
	ld.shared.f32 	%f288, [_ZZ12shared_sgemmPfS_S_iiiE2Bs+532];
	fma.rn.f32 	%f289, %f277, %f288, %f209;
	ld.shared.f32 	%f290, [_ZZ12shared_sgemmPfS_S_iiiE2Bs+536];
	fma.rn.f32 	%f291, %f277, %f290, %f211;
	ld.shared.f32 	%f292, [_ZZ12shared_sgemmPfS_S_iiiE2Bs+540];
	fma.rn.f32 	%f293, %f277, %f292, %f213;
	ld.shared.f32 	%f294, [_ZZ12shared_sgemmPfS_S_iiiE2As+36];
	fma.rn.f32 	%f295, %f294, %f278, %f215;
	fma.rn.f32 	%f296, %f294, %f280, %f216;
	fma.rn.f32 	%f297, %f294, %f282, %f217;
	fma.rn.f32 	%f298, %f294, %f284, %f218;
	fma.rn.f32 	%f299, %f294, %f286, %f219;
	fma.rn.f32 	%f300, %f294, %f288, %f220;
	fma.rn.f32 	%f301, %f294, %f290, %f221;
	fma.rn.f32 	%f302, %f294, %f292, %f222;
	ld.shared.f32 	%f303, [_ZZ12shared_sgemmPfS_S_iiiE2As+68];
	fma.rn.f32 	%f304, %f303, %f278, %f224;
	fma.rn.f32 	%f305, %f303, %f280, %f225;
	fma.rn.f32 	%f306, %f303, %f282, %f226;
	fma.rn.f32 	%f307, %f303, %f284, %f227;
	fma.rn.f32 	%f308, %f303, %f286, %f228;
	fma.rn.f32 	%f309, %f303, %f288, %f229;
	fma.rn.f32 	%f310, %f303, %f290, %f230;
	fma.rn.f32 	%f311, %f303, %f292, %f231;
	ld.shared.f32 	%f312, [_ZZ12shared_sgemmPfS_S_iiiE2As+100];
	fma.rn.f32 	%f313, %f312, %f278, %f233;
	fma.rn.f32 	%f314, %f312, %f280, %f234;
	fma.rn.f32 	%f315, %f312, %f282, %f235;
	fma.rn.f32 	%f316, %f312, %f284, %f236;
	fma.rn.f32 	%f317, %f312, %f286, %f237;
	fma.rn.f32 	%f318, %f312, %f288, %f238;
	fma.rn.f32 	%f319, %f312, %f290, %f239;
	fma.rn.f32 	%f320, %f312, %f292, %f240;
	ld.shared.f32 	%f321, [_ZZ12shared_sgemmPfS_S_iiiE2As+132];
	fma.rn.f32 	%f322, %f321, %f278, %f242;
	fma.rn.f32 	%f323, %f321, %f280, %f243;
	fma.rn.f32 	%f324, %f321, %f282, %f244;
	fma.rn.f32 	%f325, %f321, %f284, %f245;
	fma.rn.f32 	%f326, %f321, %f286, %f246;
	fma.rn.f32 	%f327, %f321, %f288, %f247;
	fma.rn.f32 	%f328, %f321, %f290, %f248;
	fma.rn.f32 	%f329, %f321, %f292, %f249;
	ld.shared.f32 	%f330, [_ZZ12shared_sgemmPfS_S_iiiE2As+164];
	fma.rn.f32 	%f331, %f330, %f278, %f251;
	fma.rn.f32 	%f332, %f330, %f280, %f252;
	fma.rn.f32 	%f333, %f330, %f282, %f253;
	fma.rn.f32 	%f334, %f330, %f284, %f254;
	fma.rn.f32 	%f335, %f330, %f286, %f255;
	fma.rn.f32 	%f336, %f330, %f288, %f256;
	fma.rn.f32 	%f337, %f330, %f290, %f257;
	fma.rn.f32 	%f338, %f330, %f292, %f258;
	ld.shared.f32 	%f339, [_ZZ12shared_sgemmPfS_S_iiiE2As+196];
	fma.rn.f32 	%f340, %f339, %f278, %f260;
	fma.rn.f32 	%f341, %f339, %f280, %f261;
	fma.rn.f32 	%f342, %f339, %f282, %f262;
	fma.rn.f32 	%f343, %f339, %f284, %f263;
	fma.rn.f32 	%f344, %f339, %f286, %f264;
	fma.rn.f32 	%f345, %f339, %f288, %f265;
	fma.rn.f32 	%f346, %f339, %f290, %f266;
	fma.rn.f32 	%f347, %f339, %f292, %f267;
	ld.shared.f32 	%f348, [_ZZ12shared_sgemmPfS_S_iiiE2As+228];
	fma.rn.f32 	%f349, %f348, %f278, %f269;
	fma.rn.f32 	%f350, %f348, %f280, %f270;
	fma.rn.f32 	%f351, %f348, %f282, %f271;
	fma.rn.f32 	%f352, %f348, %f284, %f272;
	fma.rn.f32 	%f353, %f348, %f286, %f273;
	fma.rn.f32 	%f354, %f348, %f288, %f274;
	fma.rn.f32 	%f355, %f348, %f290, %f275;
	fma.rn.f32 	%f356, %f348, %f292, %f276;
	ld.shared.f32 	%f357, [_ZZ12shared_sgemmPfS_S_iiiE2As+8];
	ld.shared.f32 	%f358, [_ZZ12shared_sgemmPfS_S_iiiE2Bs+1024];
	fma.rn.f32 	%f359, %f357, %f358, %f279;
	ld.shared.f32 	%f360, [_ZZ12shared_sgemmPfS_S_iiiE2Bs+1028];
	fma.rn.f32 	%f361, %f357, %f360, %f281;
	ld.shared.f32 	%f362, [_ZZ12shared_sgemmPfS_S_iiiE2Bs+1032];
	fma.rn.f32 	%f363, %f357, %f362, %f283;
	ld.shared.f32 	%f364, [_ZZ12shared_sgemmPfS_S_iiiE2Bs+1036];
	fma.rn.f32 	%f365, %f357, %f364, %f285;
	ld.shared.f32 	%f366, [_ZZ12shared_sgemmPfS_S_iiiE2Bs+1040];
	fma.rn.f32 	%f367, %f357, %f366, %f287;
	ld.shared.f32 	%f368, [_ZZ12shared_sgemmPfS_S_iiiE2Bs+1044];
	fma.rn.f32 	%f369, %f357, %f368, %f289;
	ld.shared.f32 	%f370, [_ZZ12shared_sgemmPfS_S_iiiE2Bs+1048];
	fma.rn.f32 	%f371, %f357, %f370, %f291;
	ld.shared.f32 	%f372, [_ZZ12shared_sgemmPfS_S_iiiE2Bs+1052];
	fma.rn.f32 	%f373, %f357, %f372, %f293;
	ld.shared.f32 	%f374, [_ZZ12shared_sgemmPfS_S_iiiE2As+40];
	fma.rn.f32 	%f375, %f374, %f358, %f295;
	fma.rn.f32 	%f376, %f374, %f360, %f296;
	fma.rn.f32 	%f377, %f374, %f362, %f297;
	fma.rn.f32 	%f378, %f374, %f364, %f298;
	fma.rn.f32 	%f379, %f374, %f366, %f299;
	fma.rn.f32 	%f380, %f374, %f368, %f300;
	fma.rn.f32 	%f381, %f374, %f370, %f301;
	fma.rn.f32 	%f382, %f374, %f372, %f302;
	ld.shared.f32 	%f383, [_ZZ12shared_sgemmPfS_S_iiiE2As+72];
	fma.rn.f32 	%f384, %f383, %f358, %f304;
	fma.rn.f32 	%f385, %f383, %f360, %f305;
	fma.rn.f32 	%f386, %f383, %f362, %f306;
	fma.rn.f32 	%f387, %f383, %f364, %f307;
	fma.rn.f32 	%f388, %f383, %f366, %f308;
	fma.rn.f32 	%f389, %f383, %f368, %f309;
	fma.rn.f32 	%f390, %f383, %f370, %f310;
	fma.rn.f32 	%f391, %f383, %f372, %f311;
	ld.shared.f32 	%f392, [_ZZ12shared_sgemmPfS_S_iiiE2As+104];
	fma.rn.f32 	%f393, %f392, %f358, %f313;
	fma.rn.f32 	%f394, %f392, %f360, %f314;
	fma.rn.f32 	%f395, %f392, %f362, %f315;
	fma.rn.f32 	%f396, %f392, %f364, %f316;
	fma.rn.f32 	%f397, %f392, %f366, %f317;
	fma.rn.f32 	%f398, %f392, %f368, %f318;
	fma.rn.f32 	%f399, %f392, %f370, %f319;
	fma.rn.f32 	%f400, %f392, %f372, %f320;
	ld.shared.f32 	%f401, [_ZZ12shared_sgemmPfS_S_iiiE2As+136];
	fma.rn.f32 	%f402, %f401, %f358, %f322;
	fma.rn.f32 	%f403, %f401, %f360, %f323;
	fma.rn.f32 	%f404, %f401, %f362, %f324;
	fma.rn.f32 	%f405, %f401, %f364, %f325;
	fma.rn.f32 	%f406, %f401, %f366, %f326;
	fma.rn.f32 	%f407, %f401, %f368, %f327;
	fma.rn.f32 	%f408, %f401, %f370, %f328;
	fma.rn.f32 	%f409, %f401, %f372, %f329;
	ld.shared.f32 	%f410, [_ZZ12shared_sgemmPfS_S_iiiE2As+168];
	fma.rn.f32 	%f411, %f410, %f358, %f331;
	fma.rn.f32 	%f412, %f410, %f360, %f332;
	fma.rn.f32 	%f413, %f410, %f362, %f333;
	fma.rn.f32 	%f414, %f410, %f364, %f334;
	fma.rn.f32 	%f415, %f410, %f366, %f335;
	fma.rn.f32 	%f416, %f410, %f368, %f336;
	fma.rn.f32 	%f417, %f410, %f370, %f337;
	fma.rn.f32 	%f418, %f410, %f372, %f338;
	ld.shared.f32 	%f419, [_ZZ12shared_sgemmPfS_S_iiiE2As+200];
	fma.rn.f32 	%f420, %f419, %f358, %f340;
	fma.rn.f32 	%f421, %f419, %f360, %f341;
	fma.rn.f32 	%f422, %f419, %f362, %f342;
	fma.rn.f32 	%f423, %f419, %f364, %f343;
	fma.rn.f32 	%f424, %f419, %f366, %f344;
	fma.rn.f32 	%f425, %f419, %f368, %f345;
	fma.rn.f32 	%f426, %f419, %f370, %f346;
	fma.rn.f32 	%f427, %f419, %f372, %f347;
	ld.shared.f32 	%f428, [_ZZ12shared_sgemmPfS_S_iiiE2As+232];
	fma.rn.f32 	%f429, %f428, %f358, %f349;
	fma.rn.f32 	%f430, %f428, %f360, %f350;
	fma.rn.f32 	%f431, %f428, %f362, %f351;
	fma.rn.f32 	%f432, %f428, %f364, %f352;
	fma.rn.f32 	%f433, %f428, %f366, %f353;
	fma.rn.f32 	%f434, %f428, %f368, %f354;
	fma.rn.f32 	%f435, %f428, %f370, %f355;
	fma.rn.f32 	%f436, %f428, %f372, %f356;
	ld.shared.f32 	%f437, [_ZZ12shared_sgemmPfS_S_iiiE2As+12];
	ld.shared.f32 	%f438, [_ZZ12shared_sgemmPfS_S_iiiE2Bs+1536];
	fma.rn.f32 	%f439, %f437, %f438, %f359;
	ld.shared.f32 	%f440, [_ZZ12shared_sgemmPfS_S_iiiE2Bs+1540];
	fma.rn.f32 	%f441, %f437, %f440, %f361;
	ld.shared.f32 	%f442, [_ZZ12shared_sgemmPfS_S_iiiE2Bs+1544];
	fma.rn.f32 	%f443, %f437, %f442, %f363;
	ld.shared.f32 	%f444, [_ZZ12shared_sgemmPfS_S_iiiE2Bs+1548];
	fma.rn.f32 	%f445, %f437, %f444, %f365;
	ld.shared.f32 	%f446, [_ZZ12shared_sgemmPfS_S_iiiE2Bs+1552];
	fma.rn.f32 	%f447, %f437, %f446, %f367;
	ld.shared.f32 	%f448, [_ZZ12shared_sgemmPfS_S_iiiE2Bs+1556];
	fma.rn.f32 	%f449, %f437, %f448, %f369;
	ld.shared.f32 	%f450, [_ZZ12shared_sgemmPfS_S_iiiE2Bs+1560];
	fma.rn.f32 	%f451, %f437, %f450, %f371;
	ld.shared.f32 	%f452, [_ZZ12shared_sgemmPfS_S_iiiE2Bs+1564];
	fma.rn.f32 	%f453, %f437, %f452, %f373;
	ld.shared.f32 	%f454, [_ZZ12shared_sgemmPfS_S_iiiE2As+44];
	fma.rn.f32 	%f455, %f454, %f438, %f375;
	fma.rn.f32 	%f456, %f454, %f440, %f376;
	fma.rn.f32 	%f457, %f454, %f442, %f377;
	fma.rn.f32 	%f458, %f454, %f444, %f378;
	fma.rn.f32 	%f459, %f454, %f446, %f379;
	fma.rn.f32 	%f460, %f454, %f448, %f380;
	fma.rn.f32 	%f461, %f454, %f450, %f381;
	fma.rn.f32 	%f462, %f454, %f452, %f382;
	ld.shared.f32 	%f463, [_ZZ12shared_sgemmPfS_S_iiiE2As+76];
	fma.rn.f32 	%f464, %f463, %f438, %f384;
	fma.rn.f32 	%f465, %f463, %f440, %f385;
	fma.rn.f32 	%f466, %f463, %f442, %f386;
	fma.rn.f32 	%f467, %f463, %f444, %f387;
	fma.rn.f32 	%f468, %f463, %f446, %f388;
	fma.rn.f32 	%f469, %f463, %f448, %f389;
	fma.rn.f32 	%f470, %f463, %f450, %f390;
	fma.rn.f32 	%f471, %f463, %f452, %f391;
	ld.shared.f32 	%f472, [_ZZ12shared_sgemmPfS_S_iiiE2As+108];
	fma.rn.f32 	%f473, %f472, %f438, %f393;
	fma.rn.f32 	%f474, %f472, %f440, %f394;
	fma.rn.f32 	%f475, %f472, %f442, %f395;
	fma.rn.f32 	%f476, %f472, %f444, %f396;
	fma.rn.f32 	%f477, %f472, %f446, %f397;
	fma.rn.f32 	%f478, %f472, %f448, %f398;
	fma.rn.f32 	%f479, %f472, %f450, %f399;
	fma.rn.f32 	%f480, %f472, %f452, %f400;
	ld.shared.f32 	%f481, [_ZZ12shared_sgemmPfS_S_iiiE2As+140];
	fma.rn.f32 	%f482, %f481, %f438, %f402;
	fma.rn.f32 	%f483, %f481, %f440, %f403;
	fma.rn.f32 	%f484, %f481, %f442, %f404;
	fma.rn.f32 	%f485, %f481, %f444, %f405;
	fma.rn.f32 	%f486, %f481, %f446, %f406;
	fma.rn.f32 	%f487, %f481, %f448, %f407;
	fma.rn.f32 	%f488, %f481, %f450, %f408;
	fma.rn.f32 	%f489, %f481, %f452, %f409;
	ld.shared.f32 	%f490, [_ZZ12shared_sgemmPfS_S_iiiE2As+172];
	fma.rn.f32 	%f491, %f490, %f438, %f411;
	fma.rn.f32 	%f492, %f490, %f440, %f412;
	fma.rn.f32 	%f493, %f490, %f442, %f413;
	fma.rn.f32 	%f494, %f490, %f444, %f414;
	fma.rn.f32 	%f495, %f490, %f446, %f415;
	fma.rn.f32 	%f496, %f490, %f448, %f416;
	fma.rn.f32 	%f497, %f490, %f450, %f417;
	fma.rn.f32 	%f498, %f490, %f452, %f418;
	ld.shared.f32 	%f499, [_ZZ12shared_sgemmPfS_S_iiiE2As+204];
	fma.rn.f32 	%f500, %f499, %f438, %f420;
	fma.rn.f32 	%f501, %f499, %f440, %f421;
	fma.rn.f32 	%f502, %f499, %f442, %f422;
	fma.rn.f32 	%f503, %f499, %f444, %f423;
	fma.rn.f32 	%f504, %f499, %f446, %f424;
	fma.rn.f32 	%f505, %f499, %f448, %f425;
	fma.rn.f32 	%f506, %f499, %f450, %f426;
	fma.rn.f32 	%f507, %f499, %f452, %f427;
	ld.shared.f32 	%f508, [_ZZ12shared_sgemmPfS_S_iiiE2As+236];
	fma.rn.f32 	%f509, %f508, %f438, %f429;
	fma.rn.f32 	%f510, %f508, %f440, %f430;
	fma.rn.f32 	%f511, %f508, %f442, %f431;
	fma.rn.f32 	%f512, %f508, %f444, %f432;
	fma.rn.f32 	%f513, %f508, %f446, %f433;
	fma.rn.f32 	%f514, %f508, %f448, %f434;
	fma.rn.f32 	%f515, %f508, %f450, %f435;
	fma.rn.f32 	%f516, %f508, %f452, %f436;
	ld.shared.f32 	%f517, [_ZZ12shared_sgemmPfS_S_iiiE2As+16];
	ld.shared.f32 	%f518, [_ZZ12shared_sgemmPfS_S_iiiE2Bs+2048];
	fma.rn.f32 	%f519, %f517, %f518, %f439;
	ld.shared.f32 	%f520, [_ZZ12shared_sgemmPfS_S_iiiE2Bs+2052];
	fma.rn.f32 	%f521, %f517, %f520, %f441;
	ld.shared.f32 	%f522, [_ZZ12shared_sgemmPfS_S_iiiE2Bs+2056];
	fma.rn.f32 	%f523, %f517, %f522, %f443;
	ld.shared.f32 	%f524, [_ZZ12shared_sgemmPfS_S_iiiE2Bs+2060];
	fma.rn.f32 	%f525, %f517, %f524, %f445;
	ld.shared.f32 	%f526, [_ZZ12shared_sgemmPfS_S_iiiE2Bs+2064];
	fma.rn.f32 	%f527, %f517, %f526, %f447;
	ld.shared.f32 	%f528, [_ZZ12shared_sgemmPfS_S_iiiE2Bs+2068];
	fma.rn.f32 	%f529, %f517, %f528, %f449;
	ld.shared.f32 	%f530, [_ZZ12shared_sgemmPfS_S_iiiE2Bs+2072];
	fma.rn.f32 	%f531, %f517, %f530, %f451;
	ld.shared.f32 	%f532, [_ZZ12shared_sgemmPfS_S_iiiE2Bs+2076];
	fma.rn.f32 	%f533, %f517, %f532, %f453;
	ld.shared.f32 	%f534, [_ZZ12shared_sgemmPfS_S_iiiE2As+48];
	fma.rn.f32 	%f535, %f534, %f518, %f455;
	fma.rn.f32 	%f536, %f534, %f520, %f456;
	fma.rn.f32 	%f537, %f534, %f522, %f457;
	fma.rn.f32 	%f538, %f534, %f524, %f458;
	fma.rn.f32 	%f539, %f534, %f526, %f459;
	fma.rn.f32 	%f540, %f534, %f528, %f460;
	fma.rn.f32 	%f541, %f534, %f530, %f461;
	fma.rn.f32 	%f542, %f534, %f532, %f462;
	ld.shared.f32 	%f543, [_ZZ12shared_sgemmPfS_S_iiiE2As+80];
	fma.rn.f32 	%f544, %f543, %f518, %f464;
	fma.rn.f32 	%f545, %f543, %f520, %f465;
	fma.rn.f32 	%f546, %f543, %f522, %f466;
	fma.rn.f32 	%f547, %f543, %f524, %f467;
	fma.rn.f32 	%f548, %f543, %f526, %f468;
	fma.rn.f32 	%f549, %f543, %f528, %f469;
	fma.rn.f32 	%f550, %f543, %f530, %f470;
	fma.rn.f32 	%f551, %f543, %f532, %f471;
	ld.shared.f32 	%f552, [_ZZ12shared_sgemmPfS_S_iiiE2As+112];
	fma.rn.f32 	%f553, %f552, %f518, %f473;
	fma.rn.f32 	%f554, %f552, %f520, %f474;
	fma.rn.f32 	%f555, %f552, %f522, %f475;
	fma.rn.f32 	%f556, %f552, %f524, %f476;
	fma.rn.f32 	%f557, %f552, %f526, %f477;
	fma.rn.f32 	%f558, %f552, %f528, %f478;
	fma.rn.f32 	%f559, %f552, %f530, %f479;
	fma.rn.f32 	%f560, %f552, %f532, %f480;
	ld.shared.f32 	%f561, [_ZZ12shared_sgemmPfS_S_iiiE2As+144];
	fma.rn.f32 	%f562, %f561, %f518, %f482;
	fma.rn.f32 	%f563, %f561, %f520, %f483;
	fma.rn.f32 	%f564, %f561, %f522, %f484;
	fma.rn.f32 	%f565, %f561, %f524, %f485;
	fma.rn.f32 	%f566, %f561, %f526, %f486;
	fma.rn.f32 	%f567, %f561, %f528, %f487;
	fma.rn.f32 	%f568, %f561, %f530, %f488;
	fma.rn.f32 	%f569, %f561, %f532, %f489;
	ld.shared.f32 	%f570, [_ZZ12shared_sgemmPfS_S_iiiE2As+176];
	fma.rn.f32 	%f571, %f570, %f518, %f491;
	fma.rn.f32 	%f572, %f570, %f520, %f492;
	fma.rn.f32 	%f573, %f570, %f522, %f493;
	fma.rn.f32 	%f574, %f570, %f524, %f494;
	fma.rn.f32 	%f575, %f570, %f526, %f495;
	fma.rn.f32 	%f576, %f570, %f528, %f496;
	fma.rn.f32 	%f577, %f570, %f530, %f497;
	fma.rn.f32 	%f578, %f570, %f532, %f498;
	ld.shared.f32 	%f579, [_ZZ12shared_sgemmPfS_S_iiiE2As+208];
	fma.rn.f32 	%f580, %f579, %f518, %f500;
	fma.rn.f32 	%f581, %f579, %f520, %f501;
	fma.rn.f32 	%f582, %f579, %f522, %f502;
	fma.rn.f32 	%f583, %f579, %f524, %f503;
	fma.rn.f32 	%f584, %f579, %f526, %f504;
	fma.rn.f32 	%f585, %f579, %f528, %f505;
	fma.rn.f32 	%f586, %f579, %f530, %f506;
	fma.rn.f32 	%f587, %f579, %f532, %f507;
	ld.shared.f32 	%f588, [_ZZ12shared_sgemmPfS_S_iiiE2As+240];
	fma.rn.f32 	%f589, %f588, %f518, %f509;
	fma.rn.f32 	%f590, %f588, %f520, %f510;
	fma.rn.f32 	%f591, %f588, %f522, %f511;
	fma.rn.f32 	%f592, %f588, %f524, %f512;
	fma.rn.f32 	%f593, %f588, %f526, %f513;
	fma.rn.f32 	%f594, %f588, %f528, %f514;
	fma.rn.f32 	%f595, %f588, %f530, %f515;
	fma.rn.f32 	%f596, %f588, %f532, %f516;
	ld.shared.f32 	%f597, [_ZZ12shared_sgemmPfS_S_iiiE2As+20];
	ld.shared.f32 	%f598, [_ZZ12shared_sgemmPfS_S_iiiE2Bs+2560];
	fma.rn.f32 	%f599, %f597, %f598, %f519;
	ld.shared.f32 	%f600, [_ZZ12shared_sgemmPfS_S_iiiE2Bs+2564];
	fma.rn.f32 	%f601, %f597, %f600, %f521;
	ld.shared.f32 	%f602, [_ZZ12shared_sgemmPfS_S_iiiE2Bs+2568];
	fma.rn.f32 	%f603, %f597, %f602, %f523;
	ld.shared.f32 	%f604, [_ZZ12shared_sgemmPfS_S_iiiE2Bs+2572];
	fma.rn.f32 	%f605, %f597, %f604, %f525;
	ld.shared.f32 	%f606, [_ZZ12shared_sgemmPfS_S_iiiE2Bs+2576];
	fma.rn.f32 	%f607, %f597, %f606, %f527;
	ld.shared.f32 	%f608, [_ZZ12shared_sgemmPfS_S_iiiE2Bs+2580];
	fma.rn.f32 	%f609, %f597, %f608, %f529;
	ld.shared.f32 	%f610, [_ZZ12shared_sgemmPfS_S_iiiE2Bs+2584];
	fma.rn.f32 	%f611, %f597, %f610, %f531;
	ld.shared.f32 	%f612, [_ZZ12shared_sgemmPfS_S_iiiE2Bs+2588];
	fma.rn.f32 	%f613, %f597, %f612, %f533;
	ld.shared.f32 	%f614, [_ZZ12shared_sgemmPfS_S_iiiE2As+52];
	fma.rn.f32 	%f615, %f614, %f598, %f535;
	fma.rn.f32 	%f616, %f614, %f600, %f536;
	fma.rn.f32 	%f617, %f614, %f602, %f537;
	fma.rn.f32 	%f618, %f614, %f604, %f538;
	fma.rn.f32 	%f619, %f614, %f606, %f539;
	fma.rn.f32 	%f620, %f614, %f608, %f540;
	fma.rn.f32 	%f621, %f614, %f610, %f541;
	fma.rn.f32 	%f622, %f614, %f612, %f542;
	ld.shared.f32 	%f623, [_ZZ12shared_sgemmPfS_S_iiiE2As+84];
	fma.rn.f32 	%f624, %f623, %f598, %f544;
	fma.rn.f32 	%f625, %f623, %f600, %f545;
	fma.rn.f32 	%f626, %f623, %f602, %f546;
	fma.rn.f32 	%f627, %f623, %f604, %f547;
	fma.rn.f32 	%f628, %f623, %f606, %f548;
	fma.rn.f32 	%f629, %f623, %f608, %f549;
	fma.rn.f32 	%f630, %f623, %f610, %f550;
	fma.rn.f32 	%f631, %f623, %f612, %f551;
	ld.shared.f32 	%f632, [_ZZ12shared_sgemmPfS_S_iiiE2As+116];
	fma.rn.f32 	%f633, %f632, %f598, %f553;
	fma.rn.f32 	%f634, %f632, %f600, %f554;
	fma.rn.f32 	%f635, %f632, %f602, %f555;
	fma.rn.f32 	%f636, %f632, %f604, %f556;
	fma.rn.f32 	%f637, %f632, %f606, %f557;
	fma.rn.f32 	%f638, %f632, %f608, %f558;
	fma.rn.f32 	%f639, %f632, %f610, %f559;
	fma.rn.f32 	%f640, %f632, %f612, %f560;
	ld.shared.f32 	%f641, [_ZZ12shared_sgemmPfS_S_iiiE2As+148];
	fma.rn.f32 	%f642, %f641, %f598, %f562;
	fma.rn.f32 	%f643, %f641, %f600, %f563;
	fma.rn.f32 	%f644, %f641, %f602, %f564;
	fma.rn.f32 	%f645, %f641, %f604, %f565;
	fma.rn.f32 	%f646, %f641, %f606, %f566;
	fma.rn.f32 	%f647, %f641, %f608, %f567;
	fma.rn.f32 	%f648, %f641, %f610, %f568;
	fma.rn.f32 	%f649, %f641, %f612, %f569;
	ld.shared.f32 	%f650, [_ZZ12shared_sgemmPfS_S_iiiE2As+180];
	fma.rn.f32 	%f651, %f650, %f598, %f571;
	fma.rn.f32 	%f652, %f650, %f600, %f572;
	fma.rn.f32 	%f653, %f650, %f602, %f573;
	fma.rn.f32 	%f654, %f650, %f604, %f574;
	fma.rn.f32 	%f655, %f650, %f606, %f575;
	fma.rn.f32 	%f656, %f650, %f608, %f576;
	fma.rn.f32 	%f657, %f650, %f610, %f577;
	fma.rn.f32 	%f658, %f650, %f612, %f578;
	ld.shared.f32 	%f659, [_ZZ12shared_sgemmPfS_S_iiiE2As+212];
	fma.rn.f32 	%f660, %f659, %f598, %f580;
	fma.rn.f32 	%f661, %f659, %f600, %f581;
	fma.rn.f32 	%f662, %f659, %f602, %f582;
	fma.rn.f32 	%f663, %f659, %f604, %f583;
	fma.rn.f32 	%f664, %f659, %f606, %f584;
	fma.rn.f32 	%f665, %f659, %f608, %f585;
	fma.rn.f32 	%f666, %f659, %f610, %f586;
	fma.rn.f32 	%f667, %f659, %f612, %f587;
	ld.shared.f32 	%f668, [_ZZ12shared_sgemmPfS_S_iiiE2As+244];
	fma.rn.f32 	%f669, %f668, %f598, %f589;
	fma.rn.f32 	%f670, %f668, %f600, %f590;
	fma.rn.f32 	%f671, %f668, %f602, %f591;
	fma.rn.f32 	%f672, %f668, %f604, %f592;
	fma.rn.f32 	%f673, %f668, %f606, %f593;
	fma.rn.f32 	%f674, %f668, %f608, %f594;
	fma.rn.f32 	%f675, %f668, %f610, %f595;
	fma.rn.f32 	%f676, %f668, %f612, %f596;
	ld.shared.f32 	%f677, [_ZZ12shared_sgemmPfS_S_iiiE2As+24];
	ld.shared.f32 	%f678, [_ZZ12shared_sgemmPfS_S_iiiE2Bs+3072];
	fma.rn.f32 	%f679, %f677, %f678, %f599;
	ld.shared.f32 	%f680, [_ZZ12shared_sgemmPfS_S_iiiE2Bs+3076];
	fma.rn.f32 	%f681, %f677, %f680, %f601;
	ld.shared.f32 	%f682, [_ZZ12shared_sgemmPfS_S_iiiE2Bs+3080];
	fma.rn.f32 	%f683, %f677, %f682, %f603;
	ld.shared.f32 	%f684, [_ZZ12shared_sgemmPfS_S_iiiE2Bs+3084];
	fma.rn.f32 	%f685, %f677, %f684, %f605;
	ld.shared.f32 	%f686, [_ZZ12shared_sgemmPfS_S_iiiE2Bs+3088];
	fma.rn.f32 	%f687, %f677, %f686, %f607;
	ld.shared.f32 	%f688, [_ZZ12shared_sgemmPfS_S_iiiE2Bs+3092];
	fma.rn.f32 	%f689, %f677, %f688, %f609;
	ld.shared.f32 	%f690, [_ZZ12shared_sgemmPfS_S_iiiE2Bs+3096];
	fma.rn.f32 	%f691, %f677, %f690, %f611;
	ld.shared.f32 	%f692, [_ZZ12shared_sgemmPfS_S_iiiE2Bs+3100];
	fma.rn.f32 	%f693, %f677, %f692, %f613;
	ld.shared.f32 	%f694, [_ZZ12shared_sgemmPfS_S_iiiE2As+56];
	fma.rn.f32 	%f695, %f694, %f678, %f615;
	fma.rn.f32 	%f696, %f694, %f680, %f616;
	fma.rn.f32 	%f697, %f694, %f682, %f617;
	fma.rn.f32 	%f698, %f694, %f684, %f618;
	fma.rn.f32 	%f699, %f694, %f686, %f619;
	fma.rn.f32 	%f700, %f694, %f688, %f620;
	fma.rn.f32 	%f701, %f694, %f690, %f621;
	fma.rn.f32 	%f702, %f694, %f692, %f622;
	ld.shared.f32 	%f703, [_ZZ12shared_sgemmPfS_S_iiiE2As+88];
	fma.rn.f32 	%f704, %f703, %f678, %f624;
	fma.rn.f32 	%f705, %f703, %f680, %f625;
	fma.rn.f32 	%f706, %f703, %f682, %f626;
	fma.rn.f32 	%f707, %f703, %f684, %f627;
	fma.rn.f32 	%f708, %f703, %f686, %f628;
	fma.rn.f32 	%f709, %f703, %f688, %f629;
	fma.rn.f32 	%f710, %f703, %f690, %f630;
	fma.rn.f32 	%f711, %f703, %f692, %f631;
	ld.shared.f32 	%f712, [_ZZ12shared_sgemmPfS_S_iiiE2As+120];
	fma.rn.f32 	%f713, %f712, %f678, %f633;
	fma.rn.f32 	%f714, %f712, %f680, %f634;
	fma.rn.f32 	%f715, %f712, %f682, %f635;
	fma.rn.f32 	%f716, %f712, %f684, %f636;
	fma.rn.f32 	%f717, %f712, %f686, %f637;
	fma.rn.f32 	%f718, %f712, %f688, %f638;
	fma.rn.f32 	%f719, %f712, %f690, %f639;
	fma.rn.f32 	%f720, %f712, %f692, %f640;
	ld.shared.f32 	%f721, [_ZZ12shared_sgemmPfS_S_iiiE2As+152];
	fma.rn.f32 	%f722, %f721, %f678, %f642;
	fma.rn.f32 	%f723, %f721, %f680, %f643;
	fma.rn.f32 	%f724, %f721, %f682, %f644;
	fma.rn.f32 	%f725, %f721, %f684, %f645;
	fma.rn.f32 	%f726, %f721, %f686, %f646;
	fma.rn.f32 	%f727, %f721, %f688, %f647;
	fma.rn.f32 	%f728, %f721, %f690, %f648;
	fma.rn.f32 	%f729, %f721, %f692, %f649;
	ld.shared.f32 	%f730, [_ZZ12shared_sgemmPfS_S_iiiE2As+184];
	fma.rn.f32 	%f731, %f730, %f678, %f651;
	fma.rn.f32 	%f732, %f730, %f680, %f652;
	fma.rn.f32 	%f733, %f730, %f682, %f653;
	fma.rn.f32 	%f734, %f730, %f684, %f654;
	fma.rn.f32 	%f735, %f730, %f686, %f655;
	fma.rn.f32 	%f736, %f730, %f688, %f656;
	fma.rn.f32 	%f737, %f730, %f690, %f657;
	fma.rn.f32 	%f738, %f730, %f692, %f658;
	ld.shared.f32 	%f739, [_ZZ12shared_sgemmPfS_S_iiiE2As+216];
	fma.rn.f32 	%f740, %f739, %f678, %f660;
	fma.rn.f32 	%f741, %f739, %f680, %f661;
	fma.rn.f32 	%f742, %f739, %f682, %f662;
	fma.rn.f32 	%f743, %f739, %f684, %f663;
	fma.rn.f32 	%f744, %f739, %f686, %f664;
	fma.rn.f32 	%f745, %f739, %f688, %f665;
	fma.rn.f32 	%f746, %f739, %f690, %f666;
	fma.rn.f32 	%f747, %f739, %f692, %f667;
	ld.shared.f32 	%f748, [_ZZ12shared_sgemmPfS_S_iiiE2As+248];
	fma.rn.f32 	%f749, %f748, %f678, %f669;
	fma.rn.f32 	%f750, %f748, %f680, %f670;
	fma.rn.f32 	%f751, %f748, %f682, %f671;
	fma.rn.f32 	%f752, %f748, %f684, %f672;
	fma.rn.f32 	%f753, %f748, %f686, %f673;
	fma.rn.f32 	%f754, %f748, %f688, %f674;
	fma.rn.f32 	%f755, %f748, %f690, %f675;
	fma.rn.f32 	%f756, %f748, %f692, %f676;
	ld.shared.f32 	%f757, [_ZZ12shared_sgemmPfS_S_iiiE2As+28];
	ld.shared.f32 	%f758, [_ZZ12shared_sgemmPfS_S_iiiE2Bs+3584];
	fma.rn.f32 	%f900, %f757, %f758, %f679;
	ld.shared.f32 	%f759, [_ZZ12shared_sgemmPfS_S_iiiE2Bs+3588];
	fma.rn.f32 	%f899, %f757, %f759, %f681;
	ld.shared.f32 	%f760, [_ZZ12shared_sgemmPfS_S_iiiE2Bs+3592];
	fma.rn.f32 	%f898, %f757, %f760, %f683;
	ld.shared.f32 	%f761, [_ZZ12shared_sgemmPfS_S_iiiE2Bs+3596];
	fma.rn.f32 	%f897, %f757, %f761, %f685;
	ld.shared.f32 	%f762, [_ZZ12shared_sgemmPfS_S_iiiE2Bs+3600];
	fma.rn.f32 	%f896, %f757, %f762, %f687;
	ld.shared.f32 	%f763, [_ZZ12shared_sgemmPfS_S_iiiE2Bs+3604];
	fma.rn.f32 	%f895, %f757, %f763, %f689;
	ld.shared.f32 	%f764, [_ZZ12shared_sgemmPfS_S_iiiE2Bs+3608];
	fma.rn.f32 	%f894, %f757, %f764, %f691;
	ld.shared.f32 	%f765, [_ZZ12shared_sgemmPfS_S_iiiE2Bs+3612];
	fma.rn.f32 	%f893, %f757, %f765, %f693;
	ld.shared.f32 	%f766, [_ZZ12shared_sgemmPfS_S_iiiE2As+60];
	fma.rn.f32 	%f892, %f766, %f758, %f695;
	fma.rn.f32 	%f891, %f766, %f759, %f696;
	fma.rn.f32 	%f890, %f766, %f760, %f697;
	fma.rn.f32 	%f889, %f766, %f761, %f698;
	fma.rn.f32 	%f888, %f766, %f762, %f699;
	fma.rn.f32 	%f887, %f766, %f763, %f700;
	fma.rn.f32 	%f886, %f766, %f764, %f701;
	fma.rn.f32 	%f885, %f766, %f765, %f702;
	ld.shared.f32 	%f767, [_ZZ12shared_sgemmPfS_S_iiiE2As+92];
	fma.rn.f32 	%f884, %f767, %f758, %f704;
	fma.rn.f32 	%f883, %f767, %f759, %f705;
	fma.rn.f32 	%f882, %f767, %f760, %f706;
	fma.rn.f32 	%f881, %f767, %f761, %f707;
	fma.rn.f32 	%f880, %f767, %f762, %f708;
	fma.rn.f32 	%f879, %f767, %f763, %f709;
	fma.rn.f32 	%f878, %f767, %f764, %f710;
	fma.rn.f32 	%f877, %f767, %f765, %f711;
	ld.shared.f32 	%f768, [_ZZ12shared_sgemmPfS_S_iiiE2As+124];
	fma.rn.f32 	%f876, %f768, %f758, %f713;
	fma.rn.f32 	%f875, %f768, %f759, %f714;
	fma.rn.f32 	%f874, %f768, %f760, %f715;
	fma.rn.f32 	%f873, %f768, %f761, %f716;
	fma.rn.f32 	%f872, %f768, %f762, %f717;
	fma.rn.f32 	%f871, %f768, %f763, %f718;
	fma.rn.f32 	%f870, %f768, %f764, %f719;
	fma.rn.f32 	%f869, %f768, %f765, %f720;
	ld.shared.f32 	%f769, [_ZZ12shared_sgemmPfS_S_iiiE2As+156];
	fma.rn.f32 	%f868, %f769, %f758, %f722;
	fma.rn.f32 	%f867, %f769, %f759, %f723;
	fma.rn.f32 	%f866, %f769, %f760, %f724;
	fma.rn.f32 	%f865, %f769, %f761, %f725;
	fma.rn.f32 	%f864, %f769, %f762, %f726;
	fma.rn.f32 	%f863, %f769, %f763, %f727;
	fma.rn.f32 	%f862, %f769, %f764, %f728;
	fma.rn.f32 	%f861, %f769, %f765, %f729;
	ld.shared.f32 	%f770, [_ZZ12shared_sgemmPfS_S_iiiE2As+188];
	fma.rn.f32 	%f860, %f770, %f758, %f731;
	fma.rn.f32 	%f859, %f770, %f759, %f732;
	fma.rn.f32 	%f858, %f770, %f760, %f733;
	fma.rn.f32 	%f857, %f770, %f761, %f734;
	fma.rn.f32 	%f856, %f770, %f762, %f735;
	fma.rn.f32 	%f855, %f770, %f763, %f736;
	fma.rn.f32 	%f854, %f770, %f764, %f737;
	fma.rn.f32 	%f853, %f770, %f765, %f738;
	ld.shared.f32 	%f771, [_ZZ12shared_sgemmPfS_S_iiiE2As+220];
	fma.rn.f32 	%f852, %f771, %f758, %f740;
	fma.rn.f32 	%f851, %f771, %f759, %f741;
	fma.rn.f32 	%f850, %f771, %f760, %f742;
	fma.rn.f32 	%f849, %f771, %f761, %f743;
	fma.rn.f32 	%f848, %f771, %f762, %f744;
	fma.rn.f32 	%f847, %f771, %f763, %f745;
	fma.rn.f32 	%f846, %f771, %f764, %f746;
	fma.rn.f32 	%f845, %f771, %f765, %f747;
	ld.shared.f32 	%f772, [_ZZ12shared_sgemmPfS_S_iiiE2As+252];
	fma.rn.f32 	%f844, %f772, %f758, %f749;
	fma.rn.f32 	%f843, %f772, %f759, %f750;
	fma.rn.f32 	%f842, %f772, %f760, %f751;
	fma.rn.f32 	%f841, %f772, %f761, %f752;
	fma.rn.f32 	%f840, %f772, %f762, %f753;
	fma.rn.f32 	%f839, %f772, %f763, %f754;
	fma.rn.f32 	%f838, %f772, %f764, %f755;
	fma.rn.f32 	%f837, %f772, %f765, %f756;
	bar.sync 	0;
	add.s32 	%r41, %r41, 8;
	shl.b32 	%r29, %r13, 3;
	add.s32 	%r40, %r40, %r29;
	add.s32 	%r39, %r39, 8;
	setp.lt.s32 	%p2, %r41, %r14;
	@%p2 bra 	$L__BB1_2;
$L__BB1_3:
	ld.param.u64 	%rd23, [_Z12shared_sgemmPfS_S_iii_param_2];
	cvta.to.global.u64 	%rd10, %rd23;
	mov.u32 	%r30, %ctaid.y;
	shl.b32 	%r31, %r30, 7;
	mov.u32 	%r32, %tid.y;
	add.s32 	%r33, %r31, %r32;
	mov.u32 	%r34, %ctaid.x;
	shl.b32 	%r35, %r34, 7;
	mov.u32 	%r36, %tid.x;
	add.s32 	%r37, %r35, %r36;
	mad.lo.s32 	%r38, %r33, %r13, %r37;
	mul.wide.s32 	%rd11, %r38, 4;
	add.s64 	%rd12, %rd10, %rd11;
	st.global.f32 	[%rd12], %f900;
	st.global.f32 	[%rd12+4], %f899;
	st.global.f32 	[%rd12+8], %f898;
	st.global.f32 	[%rd12+12], %f897;
	st.global.f32 	[%rd12+16], %f896;
	st.global.f32 	[%rd12+20], %f895;
	st.global.f32 	[%rd12+24], %f894;
	st.global.f32 	[%rd12+28], %f893;
	mul.wide.s32 	%rd13, %r13, 4;
	add.s64 	%rd14, %rd12, %rd13;
	st.global.f32 	[%rd14], %f892;
	st.global.f32 	[%rd14+4], %f891;
	st.global.f32 	[%rd14+8], %f890;
	st.global.f32 	[%rd14+12], %f889;
	st.global.f32 	[%rd14+16], %f888;
	st.global.f32 	[%rd14+20], %f887;
	st.global.f32 	[%rd14+24], %f886;
	st.global.f32 	[%rd14+28], %f885;
	add.s64 	%rd15, %rd14, %rd13;
	st.global.f32 	[%rd15], %f884;
	st.global.f32 	[%rd15+4], %f883;
	st.global.f32 	[%rd15+8], %f882;
	st.global.f32 	[%rd15+12], %f881;
	st.global.f32 	[%rd15+16], %f880;
	st.global.f32 	[%rd15+20], %f879;
	st.global.f32 	[%rd15+24], %f878;
	st.global.f32 	[%rd15+28], %f877;
	add.s64 	%rd16, %rd15, %rd13;
	st.global.f32 	[%rd16], %f876;
	st.global.f32 	[%rd16+4], %f875;
	st.global.f32 	[%rd16+8], %f874;
	st.global.f32 	[%rd16+12], %f873;
	st.global.f32 	[%rd16+16], %f872;
	st.global.f32 	[%rd16+20], %f871;
	st.global.f32 	[%rd16+24], %f870;
	st.global.f32 	[%rd16+28], %f869;
	add.s64 	%rd17, %rd16, %rd13;
	st.global.f32 	[%rd17], %f868;
	st.global.f32 	[%rd17+4], %f867;
	st.global.f32 	[%rd17+8], %f866;
	st.global.f32 	[%rd17+12], %f865;
	st.global.f32 	[%rd17+16], %f864;
	st.global.f32 	[%rd17+20], %f863;
	st.global.f32 	[%rd17+24], %f862;
	st.global.f32 	[%rd17+28], %f861;
	add.s64 	%rd18, %rd17, %rd13;
	st.global.f32 	[%rd18], %f860;
	st.global.f32 	[%rd18+4], %f859;
	st.global.f32 	[%rd18+8], %f858;
	st.global.f32 	[%rd18+12], %f857;
	st.global.f32 	[%rd18+16], %f856;
	st.global.f32 	[%rd18+20], %f855;
	st.global.f32 	[%rd18+24], %f854;
	st.global.f32 	[%rd18+28], %f853;
	add.s64 	%rd19, %rd18, %rd13;
	st.global.f32 	[%rd19], %f852;
	st.global.f32 	[%rd19+4], %f851;
	st.global.f32 	[%rd19+8], %f850;
	st.global.f32 	[%rd19+12], %f849;
	st.global.f32 	[%rd19+16], %f848;
	st.global.f32 	[%rd19+20], %f847;
	st.global.f32 	[%rd19+24], %f846;
	st.global.f32 	[%rd19+28], %f845;
	add.s64 	%rd20, %rd19, %rd13;
	st.global.f32 	[%rd20], %f844;
	st.global.f32 	[%rd20+4], %f843;
	st.global.f32 	[%rd20+8], %f842;
	st.global.f32 	[%rd20+12], %f841;
	st.global.f32 	[%rd20+16], %f840;
	st.global.f32 	[%rd20+20], %f839;
	st.global.f32 	[%rd20+24], %f838;
	st.global.f32 	[%rd20+28], %f837;
	ret;

}


// ===== COMPILED SASS (sm_100) =====

	.target	sm_100

	.elftype	@"ET_EXEC"


//--------------------- .note.nv.tkinfo           --------------------------
	.section	.note.nv.tkinfo,"",@"SHT_NOTE"
	.sectionflags	@"SHF_NOTE_NV_TKINFO"
	.tkinfo
        /*0018*/ 	.word	0x00000002
        /*0030*/ 	.string	""
        /*0030*/ 	.string	"ptxas"
        /*0030*/ 	.string	"Cuda compilation tools, release 13.0, V13.0.88"
        /*0030*/ 	.string	"Build cuda_13.0.r13.0/compiler.36424714_0"
        /*0030*/ 	.string	"-arch sm_100 -m 64 "



//--------------------- .note.nv.cuinfo           --------------------------
	.section	.note.nv.cuinfo,"",@"SHT_NOTE"
	.sectionflags	@"SHF_NOTE_NV_CUINFO"
        /*0018*/ 	.short	0x0002
        /*001a*/ 	.short	0x0064
        /*001c*/ 	.short	0x0082
	.zero		2


//--------------------- .nv.info                  --------------------------
	.section	.nv.info,"",@"SHT_CUDA_INFO"
	.align	4


	//----- nvinfo : EIATTR_REGCOUNT
	.align		4
        /*0000*/ 	.byte	0x04, 0x2f
        /*0002*/ 	.short	(.L_1 - .L_0)
	.align		4
.L_0:
        /*0004*/ 	.word	index@(_Z11naive_sgemmPfS_S_iii)
        /*0008*/ 	.word	0x00000020


	//----- nvinfo : EIATTR_FRAME_SIZE
	.align		4
.L_1:
        /*000c*/ 	.byte	0x04, 0x11
        /*000e*/ 	.short	(.L_3 - .L_2)
	.align		4
.L_2:
        /*0010*/ 	.word	index@(_Z11naive_sgemmPfS_S_iii)
        /*0014*/ 	.word	0x00000000


	//----- nvinfo : EIATTR_REGCOUNT
	.align		4
.L_3:
        /*0018*/ 	.byte	0x04, 0x2f
        /*001a*/ 	.short	(.L_5 - .L_4)
	.align		4
.L_4:
        /*001c*/ 	.word	index@(_Z12shared_sgemmPfS_S_iii)
        /*0020*/ 	.word	0x00000080


	//----- nvinfo : EIATTR_FRAME_SIZE
	.align		4
.L_5:
        /*0024*/ 	.byte	0x04, 0x11
        /*0026*/ 	.short	(.L_7 - .L_6)
	.align		4
.L_6:
        /*0028*/ 	.word	index@(_Z12shared_sgemmPfS_S_iii)
        /*002c*/ 	.word	0x00000000


	//----- nvinfo : EIATTR_MIN_STACK_SIZE
	.align		4
.L_7:
        /*0030*/ 	.byte	0x04, 0x12
        /*0032*/ 	.short	(.L_9 - .L_8)
	.align		4
.L_8:
        /*0034*/ 	.word	index@(_Z12shared_sgemmPfS_S_iii)
        /*0038*/ 	.word	0x00000000


	//----- nvinfo : EIATTR_MIN_STACK_SIZE
	.align		4
.L_9:
        /*003c*/ 	.byte	0x04, 0x12
        /*003e*/ 	.short	(.L_11 - .L_10)
	.align		4
.L_10:
        /*0040*/ 	.word	index@(_Z11naive_sgemmPfS_S_iii)
        /*0044*/ 	.word	0x00000000
.L_11:


//--------------------- .nv.compat                --------------------------
	.section	.nv.compat,"",@"SHT_CUDA_COMPAT_INFO"
	.align	4
        /*0000*/ 	.byte	0x02, 0x09, 0x00, 0x00, 0x02, 0x02, 0x01, 0x00, 0x02, 0x05, 0x05, 0x00, 0x03, 0x07, 0x01, 0x01
        /*0010*/ 	.byte	0x02, 0x03, 0x00, 0x00, 0x02, 0x06, 0x01, 0x00, 0x04, 0x0b, 0x08, 0x00, 0x09, 0x00, 0x00, 0x00
        /*0020*/ 	.byte	0x00, 0x00, 0x00, 0x00


//--------------------- .nv.info._Z12shared_sgemmPfS_S_iii --------------------------
	.section	.nv.info._Z12shared_sgemmPfS_S_iii,"",@"SHT_CUDA_INFO"
	.sectionflags	@""
	.align	4


	//----- nvinfo : EIATTR_CUDA_API_VERSION
	.align		4
        /*0000*/ 	.byte	0x04, 0x37
        /*0002*/ 	.short	(.L_13 - .L_12)
.L_12:
        /*0004*/ 	.word	0x00000082


	//----- nvinfo : EIATTR_KPARAM_INFO
	.align		4
.L_13:
        /*0008*/ 	.byte	0x04, 0x17
        /*000a*/ 	.short	(.L_15 - .L_14)
.L_14:
        /*000c*/ 	.word	0x00000000
        /*0010*/ 	.short	0x0005
        /*0012*/ 	.short	0x0020
        /*0014*/ 	.byte	0x00, 0xf0, 0x11, 0x00


	//----- nvinfo : EIATTR_KPARAM_INFO
	.align		4
.L_15:
        /*0018*/ 	.byte	0x04, 0x17
        /*001a*/ 	.short	(.L_17 - .L_16)
.L_16:
        /*001c*/ 	.word	0x00000000
        /*0020*/ 	.short	0x0004
        /*0022*/ 	.short	0x001c
        /*0024*/ 	.byte	0x00, 0xf0, 0x11, 0x00


	//----- nvinfo : EIATTR_KPARAM_INFO
	.align		4
.L_17:
        /*0028*/ 	.byte	0x04, 0x17
        /*002a*/ 	.short	(.L_19 - .L_18)
.L_18:
        /*002c*/ 	.word	0x00000000
        /*0030*/ 	.short	0x0003
        /*0032*/ 	.short	0x0018
        /*0034*/ 	.byte	0x00, 0xf0, 0x11, 0x00


	//----- nvinfo : EIATTR_KPARAM_INFO
	.align		4
.L_19:
        /*0038*/ 	.byte	0x04, 0x17
        /*003a*/ 	.short	(.L_21 - .L_20)
.L_20:
        /*003c*/ 	.word	0x00000000
        /*0040*/ 	.short	0x0002
        /*0042*/ 	.short	0x0010
        /*0044*/ 	.byte	0x00, 0xf5, 0x21, 0x00


	//----- nvinfo : EIATTR_KPARAM_INFO
	.align		4
.L_21:
        /*0048*/ 	.byte	0x04, 0x17
        /*004a*/ 	.short	(.L_23 - .L_22)
.L_22:
        /*004c*/ 	.word	0x00000000
        /*0050*/ 	.short	0x0001
        /*0052*/ 	.short	0x0008
        /*0054*/ 	.byte	0x00, 0xf5, 0x21, 0x00


	//----- nvinfo : EIATTR_KPARAM_INFO
	.align		4
.L_23:
        /*0058*/ 	.byte	0x04, 0x17
        /*005a*/ 	.short	(.L_25 - .L_24)
.L_24:
        /*005c*/ 	.word	0x00000000
        /*0060*/ 	.short	0x0000
        /*0062*/ 	.short	0x0000
        /*0064*/ 	.byte	0x00, 0xf5, 0x21, 0x00


	//----- nvinfo : EIATTR_SPARSE_MMA_MASK
	.align		4
.L_25:
        /*0068*/ 	.byte	0x03, 0x50
        /*006a*/ 	.short	0x0000


	//----- nvinfo : EIATTR_MAXREG_COUNT
	.align		4
        /*006c*/ 	.byte	0x03, 0x1b
        /*006e*/ 	.short	0x00ff


	//----- nvinfo : EIATTR_NUM_BARRIERS
	.align		4
        /*0070*/ 	.byte	0x02, 0x4c
        /*0072*/ 	.byte	0x01
	.zero		1


	//----- nvinfo : EIATTR_MERCURY_ISA_VERSION
	.align		4
        /*0074*/ 	.byte	0x03, 0x5f
        /*0076*/ 	.short	0x0101


	//----- nvinfo : EIATTR_VRC_CTA_INIT_COUNT
	.align		4
        /*0078*/ 	.byte	0x02, 0x4a
	.zero		1
	.zero		1


	//----- nvinfo : EIATTR_EXIT_INSTR_OFFSETS
	.align		4
        /*007c*/ 	.byte	0x04, 0x1c
        /*007e*/ 	.short	(.L_27 - .L_26)


	//   ....[0]....
.L_26:
        /*0080*/ 	.word	0x00002bd0


	//----- nvinfo : EIATTR_CBANK_PARAM_SIZE
	.align		4
.L_27:
        /*0084*/ 	.byte	0x03, 0x19
        /*0086*/ 	.short	0x0024


	//----- nvinfo : EIATTR_PARAM_CBANK
	.align		4
        /*0088*/ 	.byte	0x04, 0x0a
        /*008a*/ 	.short	(.L_29 - .L_28)
	.align		4
.L_28:
        /*008c*/ 	.word	index@(.nv.constant0._Z12shared_sgemmPfS_S_iii)
        /*0090*/ 	.short	0x0380
        /*0092*/ 	.short	0x0024


	//----- nvinfo : EIATTR_SW_WAR
	.align		4
.L_29:
        /*0094*/ 	.byte	0x04, 0x36
        /*0096*/ 	.short	(.L_31 - .L_30)
.L_30:
        /*0098*/ 	.word	0x00000008
.L_31:


//--------------------- .nv.info._Z11naive_sgemmPfS_S_iii --------------------------
	.section	.nv.info._Z11naive_sgemmPfS_S_iii,"",@"SHT_CUDA_INFO"
	.sectionflags	@""
	.align	4


	//----- nvinfo : EIATTR_CUDA_API_VERSION
	.align		4
        /*0000*/ 	.byte	0x04, 0x37
        /*0002*/ 	.short	(.L_33 - .L_32)
.L_32:
        /*0004*/ 	.word	0x00000082


	//----- nvinfo : EIATTR_KPARAM_INFO
	.align		4
.L_33:
        /*0008*/ 	.byte	0x04, 0x17
        /*000a*/ 	.short	(.L_35 - .L_34)
.L_34:
        /*000c*/ 	.word	0x00000000
        /*0010*/ 	.short	0x0005
        /*0012*/ 	.short	0x0020
        /*0014*/ 	.byte	0x00, 0xf0, 0x11, 0x00


	//----- nvinfo : EIATTR_KPARAM_INFO
	.align		4
.L_35:
        /*0018*/ 	.byte	0x04, 0x17
        /*001a*/ 	.short	(.L_37 - .L_36)
.L_36:
        /*001c*/ 	.word	0x00000000
        /*0020*/ 	.short	0x0004
        /*0022*/ 	.short	0x001c
        /*0024*/ 	.byte	0x00, 0xf0, 0x11, 0x00


	//----- nvinfo : EIATTR_KPARAM_INFO
	.align		4
.L_37:
        /*0028*/ 	.byte	0x04, 0x17
        /*002a*/ 	.short	(.L_39 - .L_38)
.L_38:
        /*002c*/ 	.word	0x00000000
        /*0030*/ 	.short	0x0003
        /*0032*/ 	.short	0x0018
        /*0034*/ 	.byte	0x00, 0xf0, 0x11, 0x00


	//----- nvinfo : EIATTR_KPARAM_INFO
	.align		4
.L_39:
        /*0038*/ 	.byte	0x04, 0x17
        /*003a*/ 	.short	(.L_41 - .L_40)
.L_40:
        /*003c*/ 	.word	0x00000000
        /*0040*/ 	.short	0x0002
        /*0042*/ 	.short	0x0010
        /*0044*/ 	.byte	0x00, 0xf5, 0x21, 0x00


	//----- nvinfo : EIATTR_KPARAM_INFO
	.align		4
.L_41:
        /*0048*/ 	.byte	0x04, 0x17
        /*004a*/ 	.short	(.L_43 - .L_42)
.L_42:
        /*004c*/ 	.word	0x00000000
        /*0050*/ 	.short	0x0001
        /*0052*/ 	.short	0x0008
        /*0054*/ 	.byte	0x00, 0xf5, 0x21, 0x00


	//----- nvinfo : EIATTR_KPARAM_INFO
	.align		4
.L_43:
        /*0058*/ 	.byte	0x04, 0x17
        /*005a*/ 	.short	(.L_45 - .L_44)
.L_44:
        /*005c*/ 	.word	0x00000000
        /*0060*/ 	.short	0x0000
        /*0062*/ 	.short	0x0000
        /*0064*/ 	.byte	0x00, 0xf5, 0x21, 0x00


	//----- nvinfo : EIATTR_SPARSE_MMA_MASK
	.align		4
.L_45:
        /*0068*/ 	.byte	0x03, 0x50
        /*006a*/ 	.short	0x0000


	//----- nvinfo : EIATTR_MAXREG_COUNT
	.align		4
        /*006c*/ 	.byte	0x03, 0x1b
        /*006e*/ 	.short	0x00ff


	//----- nvinfo : EIATTR_MERCURY_ISA_VERSION
	.align		4
        /*0070*/ 	.byte	0x03, 0x5f
        /*0072*/ 	.short	0x0101


	//----- nvinfo : EIATTR_VRC_CTA_INIT_COUNT
	.align		4
        /*0074*/ 	.byte	0x02, 0x4a
	.zero		1
	.zero		1


	//----- nvinfo : EIATTR_EXIT_INSTR_OFFSETS
	.align		4
        /*0078*/ 	.byte	0x04, 0x1c
        /*007a*/ 	.short	(.L_47 - .L_46)


	//   ....[0]....
.L_46:
        /*007c*/ 	.word	0x000000c0


	//   ....[1]....
        /*0080*/ 	.word	0x000008e0


	//----- nvinfo : EIATTR_CBANK_PARAM_SIZE
	.align		4
.L_47:
        /*0084*/ 	.byte	0x03, 0x19
        /*0086*/ 	.short	0x0024


	//----- nvinfo : EIATTR_PARAM_CBANK
	.align		4
        /*0088*/ 	.byte	0x04, 0x0a
        /*008a*/ 	.short	(.L_49 - .L_48)
	.align		4
.L_48:
        /*008c*/ 	.word	index@(.nv.constant0._Z11naive_sgemmPfS_S_iii)
        /*0090*/ 	.short	0x0380
        /*0092*/ 	.short	0x0024


	//----- nvinfo : EIATTR_SW_WAR
	.align		4
.L_49:
        /*0094*/ 	.byte	0x04, 0x36
        /*0096*/ 	.short	(.L_51 - .L_50)
.L_50:
        /*0098*/ 	.word	0x00000008
.L_51:


//--------------------- .nv.callgraph             --------------------------
	.section	.nv.callgraph,"",@"SHT_CUDA_CALLGRAPH"
	.align	4
	.sectionentsize	8
	.align		4
        /*0000*/ 	.word	0x00000000
	.align		4
        /*0004*/ 	.word	0xffffffff
	.align		4
        /*0008*/ 	.word	0x00000000
	.align		4
        /*000c*/ 	.word	0xfffffffe
	.align		4
        /*0010*/ 	.word	0x00000000
	.align		4
        /*0014*/ 	.word	0xfffffffd
	.align		4
        /*0018*/ 	.word	0x00000000
	.align		4
        /*001c*/ 	.word	0xfffffffc


//--------------------- .text._Z12shared_sgemmPfS_S_iii --------------------------
	.section	.text._Z12shared_sgemmPfS_S_iii,"ax",@progbits
	.align	128
        .global         _Z12shared_sgemmPfS_S_iii
        .type           _Z12shared_sgemmPfS_S_iii,@function
        .size           _Z12shared_sgemmPfS_S_iii,(.L_x_8 - _Z12shared_sgemmPfS_S_iii)
        .other          _Z12shared_sgemmPfS_S_iii,@"STO_CUDA_ENTRY STV_DEFAULT"
_Z12shared_sgemmPfS_S_iii:
.text._Z12shared_sgemmPfS_S_iii:
[----:B------:R-:W-:Y:S01]  /*0000*/  LDC R1, c[0x0][0x37c] ;  /* 0x0000df00ff017b82 */ /* 0x000fe20000000800 */
[----:B------:R-:W0:Y:S01]  /*0010*/  S2R R8, SR_CTAID.X ;  /* 0x0000000000087919 */ /* 0x000e220000002500 */
[----:B------:R-:W1:Y:S06]  /*0020*/  LDCU UR10, c[0x0][0x3a0] ;  /* 0x00007400ff0a77ac */ /* 0x000e6c0008000800 */
[----:B------:R-:W2:Y:S01]  /*0030*/  LDC R2, c[0x0][0x39c] ;  /* 0x0000e700ff027b82 */ /* 0x000ea20000000800 */
[----:B------:R-:W-:Y:S01]  /*0040*/  HFMA2 R103, -RZ, RZ, 0, 0 ;  /* 0x00000000ff677431 */ /* 0x000fe200000001ff */
[----:B------:R-:W3:Y:S01]  /*0050*/  S2R R9, SR_CTAID.Y ;  /* 0x0000000000097919 */ /* 0x000ee20000002600 */
[----:B------:R-:W-:Y:S01]  /*0060*/  HFMA2 R70, -RZ, RZ, 0, 0 ;  /* 0x00000000ff467431 */ /* 0x000fe200000001ff */
[----:B------:R-:W-:Y:S01]  /*0070*/  CS2R R114, SRZ ;  /* 0x0000000000727805 */ /* 0x000fe2000001ff00 */
[----:B------:R-:W-:Y:S01]  /*0080*/  HFMA2 R7, -RZ, RZ, 0, 0 ;  /* 0x00000000ff077431 */ /* 0x000fe200000001ff */
[----:B------:R-:W3:Y:S01]  /*0090*/  S2R R0, SR_TID.Y ;  /* 0x0000000000007919 */ /* 0x000ee20000002200 */
[----:B------:R-:W-:Y:S01]  /*00a0*/  HFMA2 R113, -RZ, RZ, 0, 0 ;  /* 0x00000000ff717431 */ /* 0x000fe200000001ff */
[----:B------:R-:W4:Y:S01]  /*00b0*/  LDC.64 R80, c[0x0][0x390] ;  /* 0x0000e400ff507b82 */ /* 0x000f220000000a00 */
[----:B------:R-:W-:Y:S01]  /*00c0*/  HFMA2 R87, -RZ, RZ, 0, 0 ;  /* 0x00000000ff577431 */ /* 0x000fe200000001ff */
[----:B------:R-:W0:Y:S01]  /*00d0*/  S2R R3, SR_TID.X ;  /* 0x0000000000037919 */ /* 0x000e220000002100 */
[----:B------:R-:W-:Y:S01]  /*00e0*/  HFMA2 R124, -RZ, RZ, 0, 0 ;  /* 0x00000000ff7c7431 */ /* 0x000fe200000001ff */
[----:B------:R-:W-:Y:S01]  /*00f0*/  CS2R R68, SRZ ;  /* 0x0000000000447805 */ /* 0x000fe2000001ff00 */
[----:B------:R-:W-:Y:S01]  /*0100*/  HFMA2 R109, -RZ, RZ, 0, 0 ;  /* 0x00000000ff6d7431 */ /* 0x000fe200000001ff */
[----:B------:R-:W-:Y:S01]  /*0110*/  CS2R R116, SRZ ;  /* 0x0000000000747805 */ /* 0x000fe2000001ff00 */
[----:B------:R-:W-:Y:S01]  /*0120*/  HFMA2 R107, -RZ, RZ, 0, 0 ;  /* 0x00000000ff6b7431 */ /* 0x000fe200000001ff */
[----:B------:R-:W-:Y:S01]  /*0130*/  CS2R R90, SRZ ;  /* 0x00000000005a7805 */ /* 0x000fe2000001ff00 */
[----:B-1----:R-:W-:Y:S01]  /*0140*/  UISETP.GE.AND UP0, UPT, UR10, 0x1, UPT ;  /* 0x000000010a00788c */ /* 0x002fe2000bf06270 */
[----:B------:R-:W-:Y:S01]  /*0150*/  HFMA2 R40, -RZ, RZ, 0, 0 ;  /* 0x00000000ff287431 */ /* 0x000fe200000001ff */
[----:B------:R-:W-:-:S02]  /*0160*/  CS2R R24, SRZ ;  /* 0x0000000000187805 */ /* 0x000fc4000001ff00 */
[----:B------:R-:W-:Y:S02]  /*0170*/  CS2R R18, SRZ ;  /* 0x0000000000127805 */ /* 0x000fe4000001ff00 */
[----:B------:R-:W-:Y:S02]  /*0180*/  CS2R R16, SRZ ;  /* 0x0000000000107805 */ /* 0x000fe4000001ff00 */
[----:B------:R-:W-:Y:S02]  /*0190*/  MOV R95, RZ ;  /* 0x000000ff005f7202 */ /* 0x000fe40000000f00 */
[----:B------:R-:W-:Y:S02]  /*01a0*/  CS2R R36, SRZ ;  /* 0x0000000000247805 */ /* 0x000fe4000001ff00 */
[----:B------:R-:W-:Y:S02]  /*01b0*/  CS2R R92, SRZ ;  /* 0x00000000005c7805 */ /* 0x000fe4000001ff00 */
[----:B------:R-:W-:-:S02]  /*01c0*/  CS2R R72, SRZ ;  /* 0x0000000000487805 */ /* 0x000fc4000001ff00 */
[----:B------:R-:W-:Y:S02]  /*01d0*/  CS2R R74, SRZ ;  /* 0x00000000004a7805 */ /* 0x000fe4000001ff00 */
[----:B------:R-:W-:Y:S02]  /*01e0*/  CS2R R76, SRZ ;  /* 0x00000000004c7805 */ /* 0x000fe4000001ff00 */
[----:B------:R-:W-:Y:S02]  /*01f0*/  CS2R R20, SRZ ;  /* 0x0000000000147805 */ /* 0x000fe4000001ff00 */
[----:B------:R-:W-:Y:S02]  /*0200*/  CS2R R84, SRZ ;  /* 0x0000000000547805 */ /* 0x000fe4000001ff00 */
[----:B------:R-:W-:Y:S02]  /*0210*/  CS2R R82, SRZ ;  /* 0x0000000000527805 */ /* 0x000fe4000001ff00 */
[----:B------:R-:W-:-:S02]  /*0220*/  MOV R79, RZ ;  /* 0x000000ff004f7202 */ /* 0x000fc40000000f00 */
[----:B------:R-:W-:Y:S02]  /*0230*/  CS2R R118, SRZ ;  /* 0x0000000000767805 */ /* 0x000fe4000001ff00 */
[----:B------:R-:W-:Y:S02]  /*0240*/  MOV R101, RZ ;  /* 0x000000ff00657202 */ /* 0x000fe40000000f00 */
[----:B------:R-:W-:Y:S02]  /*0250*/  CS2R R120, SRZ ;  /* 0x0000000000787805 */ /* 0x000fe4000001ff00 */
[----:B------:R-:W-:Y:S02]  /*0260*/  MOV R99, RZ ;  /* 0x000000ff00637202 */ /* 0x000fe40000000f00 */
[----:B------:R-:W-:Y:S02]  /*0270*/  CS2R R88, SRZ ;  /* 0x0000000000587805 */ /* 0x000fe4000001ff00 */
[----:B------:R-:W-:-:S02]  /*0280*/  MOV R122, RZ ;  /* 0x000000ff007a7202 */ /* 0x000fc40000000f00 */
[----:B------:R-:W-:Y:S02]  /*0290*/  CS2R R12, SRZ ;  /* 0x00000000000c7805 */ /* 0x000fe4000001ff00 */
[----:B---3--:R-:W-:Y:S02]  /*02a0*/  LEA R4, R9, R0, 0x7 ;  /* 0x0000000009047211 */ /* 0x008fe400078e38ff */
[----:B------:R-:W-:Y:S02]  /*02b0*/  CS2R R26, SRZ ;  /* 0x00000000001a7805 */ /* 0x000fe4000001ff00 */
[----:B------:R-:W-:Y:S02]  /*02c0*/  MOV R97, RZ ;  /* 0x000000ff00617202 */ /* 0x000fe40000000f00 */
[----:B------:R-:W-:Y:S02]  /*02d0*/  CS2R R14, SRZ ;  /* 0x00000000000e7805 */ /* 0x000fe4000001ff00 */
[----:B0-----:R-:W-:-:S02]  /*02e0*/  LEA R5, R8, R3, 0x7 ;  /* 0x0000000308057211 */ /* 0x001fc400078e38ff */
[----:B------:R-:W-:Y:S02]  /*02f0*/  CS2R R28, SRZ ;  /* 0x00000000001c7805 */ /* 0x000fe4000001ff00 */
[----:B------:R-:W-:Y:S02]  /*0300*/  MOV R38, RZ ;  /* 0x000000ff00267202 */ /* 0x000fe40000000f00 */
[----:B------:R-:W-:Y:S02]  /*0310*/  CS2R R22, SRZ ;  /* 0x0000000000167805 */ /* 0x000fe4000001ff00 */
[----:B------:R-:W-:Y:S01]  /*0320*/  MOV R105, RZ ;  /* 0x000000ff00697202 */ /* 0x000fe20000000f00 */
[----:B--2---:R-:W-:Y:S01]  /*0330*/  IMAD R5, R4, R2, R5 ;  /* 0x0000000204057224 */ /* 0x004fe200078e0205 */
[----:B------:R-:W-:Y:S01]  /*0340*/  MOV R31, RZ ;  /* 0x000000ff001f7202 */ /* 0x000fe20000000f00 */
[----:B------:R-:W0:Y:S02]  /*0350*/  LDCU.64 UR8, c[0x0][0x358] ;  /* 0x00006b00ff0877ac */ /* 0x000e240008000a00 */
[----:B----4-:R-:W-:Y:S01]  /*0360*/  IMAD.WIDE R80, R5, 0x4, R80 ;  /* 0x0000000405507825 */ /* 0x010fe200078e0250 */
[----:B------:R-:W-:Y:S06]  /*0370*/  BRA.U !UP0, `(.L_x_0) ;  /* 0x0000002108f87547 */ /* 0x000fec000b800000 */
[----:B------:R-:W1:Y:S01]  /*0380*/  LDC R5, c[0x0][0x39c] ;  /* 0x0000e700ff057b82 */ /* 0x000e620000000800 */
[----:B------:R-:W-:Y:S01]  /*0390*/  LEA R4, R9, R0, 0x7 ;  /* 0x0000000009047211 */ /* 0x000fe200078e38ff */
[----:B------:R-:W-:Y:S01]  /*03a0*/  UMOV UR4, URZ ;  /* 0x000000ff00047c82 */ /* 0x000fe20008000000 */
[----:B------:R-:W-:-:S03]  /*03b0*/  MOV R114, RZ ;  /* 0x000000ff00727202 */ /* 0x000fc60000000f00 */
[--C-:B------:R-:W-:Y:S02]  /*03c0*/  IMAD R4, R4, UR10, R3.reuse ;  /* 0x0000000a04047c24 */ /* 0x100fe4000f8e0203 */
[----:B-1----:R-:W-:-:S05]  /*03d0*/  IMAD R6, R0, R5, R3 ;  /* 0x0000000500067224 */ /* 0x002fca00078e0203 */
[----:B------:R-:W-:-:S07]  /*03e0*/  LEA R6, R8, R6, 0x7 ;  /* 0x0000000608067211 */ /* 0x000fce00078e38ff */
.L_x_1:
[----:B------:R-:W1:Y:S08]  /*03f0*/  LDC.64 R10, c[0x0][0x380] ;  /* 0x0000e000ff0a7b82 */ /* 0x000e700000000a00 */
[----:B------:R-:W2:Y:S01]  /*0400*/  LDC.64 R8, c[0x0][0x388] ;  /* 0x0000e200ff087b82 */ /* 0x000ea20000000a00 */
[----:B-1----:R-:W-:-:S05]  /*0410*/  IMAD.WIDE R10, R4, 0x4, R10 ;  /* 0x00000004040a7825 */ /* 0x002fca00078e020a */
[----:B0-----:R-:W3:Y:S01]  /*0420*/  LDG.E R30, desc[UR8][R10.64] ;  /* 0x000000080a1e7981 */ /* 0x001ee2000c1e1900 */
[----:B--2---:R-:W-:-:S05]  /*0430*/  IMAD.WIDE R8, R6, 0x4, R8 ;  /* 0x0000000406087825 */ /* 0x004fca00078e0208 */
[----:B------:R-:W2:Y:S01]  /*0440*/  LDG.E R41, desc[UR8][R8.64] ;  /* 0x0000000808297981 */ /* 0x000ea2000c1e1900 */
[----:B------:R-:W0:Y:S01]  /*0450*/  S2UR UR7, SR_CgaCtaId ;  /* 0x00000000000779c3 */ /* 0x000e220000008800 */
[----:B------:R-:W-:Y:S02]  /*0460*/  UMOV UR5, 0x400 ;  /* 0x0000040000057882 */ /* 0x000fe40000000000 */
[----:B------:R-:W-:Y:S01]  /*0470*/  UIADD3 UR6, UPT, UPT, UR5, 0x1000, URZ ;  /* 0x0000100005067890 */ /* 0x000fe2000fffe0ff */
[----:B------:R-:W-:Y:S01]  /*0480*/  LEA R32, R0, R3, 0x3 ;  /* 0x0000000300207211 */ /* 0x000fe200078e18ff */
[----:B0-----:R-:W-:Y:S02]  /*0490*/  ULEA UR5, UR7, UR5, 0x18 ;  /* 0x0000000507057291 */ /* 0x001fe4000f8ec0ff */
[----:B------:R-:W-:-:S04]  /*04a0*/  ULEA UR6, UR7, UR6, 0x18 ;  /* 0x0000000607067291 */ /* 0x000fc8000f8ec0ff */
[C---:B------:R-:W-:Y:S02]  /*04b0*/  LEA R39, R32.reuse, UR5, 0x2 ;  /* 0x0000000520277c11 */ /* 0x040fe4000f8e10ff */
[----:B------:R-:W-:-:S03]  /*04c0*/  LEA R42, R32, UR6, 0x2 ;  /* 0x00000006202a7c11 */ /* 0x000fc6000f8e10ff */
[----:B---3--:R-:W-:Y:S04]  /*04d0*/  STS [R39], R30 ;  /* 0x0000001e27007388 */ /* 0x008fe80000000800 */
[----:B--2---:R-:W-:Y:S01]  /*04e0*/  STS [R42], R41 ;  /* 0x000000292a007388 */ /* 0x004fe20000000800 */
[----:B------:R-:W-:Y:S06]  /*04f0*/  BAR.SYNC.DEFER_BLOCKING 0x0 ;  /* 0x0000000000007b1d */ /* 0x000fec0000010000 */
[----:B------:R-:W-:Y:S04]  /*0500*/  LDS.128 R8, [UR5+0x1000] ;  /* 0x00100005ff087984 */ /* 0x000fe80008000c00 */
[----:B------:R-:W0:Y:S04]  /*0510*/  LDS.128 R60, [UR5+0x20] ;  /* 0x00002005ff3c7984 */ /* 0x000e280008000c00 */
[----:B------:R-:W1:Y:S04]  /*0520*/  LDS.128 R64, [UR5] ;  /* 0x00000005ff407984 */ /* 0x000e680008000c00 */
[----:B------:R-:W2:Y:S04]  /*0530*/  LDS.128 R32, [UR5+0x1010] ;  /* 0x00101005ff207984 */ /* 0x000ea80008000c00 */
[----:B------:R-:W3:Y:S04]  /*0540*/  LDS.128 R56, [UR5+0x40] ;  /* 0x00004005ff387984 */ /* 0x000ee80008000c00 */
[----:B------:R-:W4:Y:S04]  /*0550*/  LDS.128 R52, [UR5+0x60] ;  /* 0x00006005ff347984 */ /* 0x000f280008000c00 */
[----:B------:R-:W5:Y:S04]  /*0560*/  LDS.128 R48, [UR5+0x80] ;  /* 0x00008005ff307984 */ /* 0x000f680008000c00 */
[----:B------:R-:W5:Y:S01]  /*0570*/  LDS.128 R44, [UR5+0xa0] ;  /* 0x0000a005ff2c7984 */ /* 0x000f620008000c00 */
[----:B0-----:R-:W-:Y:S01]  /*0580*/  FFMA R112, R8, R60, R23 ;  /* 0x0000003c08707223 */ /* 0x001fe20000000017 */
[C---:B------:R-:W-:Y:S01]  /*0590*/  FFMA R98, R60.reuse, R9, R27 ;  /* 0x000000093c627223 */ /* 0x040fe2000000001b */
[CC--:B------:R-:W-:Y:S01]  /*05a0*/  FFMA R27, R60.reuse, R10.reuse, R29 ;  /* 0x0000000a3c1b7223 */ /* 0x0c0fe2000000001d */
[----:B------:R-:W-:Y:S01]  /*05b0*/  FFMA R72, R60, R11, R72 ;  /* 0x0000000b3c487223 */ /* 0x000fe20000000048 */
[C---:B-1----:R-:W-:Y:S01]  /*05c0*/  FFMA R78, R64.reuse, R10, R31 ;  /* 0x0000000a404e7223 */ /* 0x042fe2000000001f */
[----:B--2---:R-:W-:Y:S01]  /*05d0*/  FFMA R39, R64, R32, R22 ;  /* 0x0000002040277223 */ /* 0x004fe20000000016 */
[----:B------:R-:W-:Y:S01]  /*05e0*/  FFMA R23, R32, R60, R14 ;  /* 0x0000003c20177223 */ /* 0x000fe2000000000e */
[CC--:B------:R-:W-:Y:S01]  /*05f0*/  FFMA R24, R60.reuse, R33.reuse, R24 ;  /* 0x000000213c187223 */ /* 0x0c0fe20000000018 */
[-C--:B------:R-:W-:Y:S01]  /*0600*/  FFMA R105, R60, R34.reuse, R105 ;  /* 0x000000223c697223 */ /* 0x080fe20000000069 */
[----:B------:R-:W-:Y:S01]  /*0610*/  FFMA R22, R64, R33, R40 ;  /* 0x0000002140167223 */ /* 0x000fe20000000028 */
[----:B------:R-:W-:Y:S01]  /*0620*/  FFMA R60, R60, R35, R28 ;  /* 0x000000233c3c7223 */ /* 0x000fe2000000001c */
[----:B------:R-:W0:Y:S04]  /*0630*/  LDS.128 R40, [UR5+0xc0] ;  /* 0x0000c005ff287984 */ /* 0x000e280008000c00 */
[----:B------:R-:W1:Y:S01]  /*0640*/  LDS.128 R28, [UR5+0xe0] ;  /* 0x0000e005ff1c7984 */ /* 0x000e620008000c00 */
[----:B------:R-:W-:Y:S01]  /*0650*/  FFMA R111, R64, R34, R82 ;  /* 0x00000022406f7223 */ /* 0x000fe20000000052 */
[----:B---3--:R-:W-:Y:S01]  /*0660*/  FFMA R96, R56, R9, R107 ;  /* 0x0000000938607223 */ /* 0x008fe2000000006b */
[----:B------:R-:W-:Y:S01]  /*0670*/  FFMA R110, R8, R56, R121 ;  /* 0x00000038086e7223 */ /* 0x000fe20000000079 */
[C---:B------:R-:W-:Y:S01]  /*0680*/  FFMA R82, R56.reuse, R10, R13 ;  /* 0x0000000a38527223 */ /* 0x040fe2000000000d */
[----:B------:R-:W-:Y:S01]  /*0690*/  FFMA R38, R56, R11, R38 ;  /* 0x0000000b38267223 */ /* 0x000fe20000000026 */
[----:B------:R-:W-:Y:S01]  /*06a0*/  FFMA R107, R32, R56, R15 ;  /* 0x00000038206b7223 */ /* 0x000fe2000000000f */
[C---:B------:R-:W-:Y:S01]  /*06b0*/  FFMA R26, R56.reuse, R33, R26 ;  /* 0x00000021381a7223 */ /* 0x040fe2000000001a */
[C---:B------:R-:W-:Y:S01]  /*06c0*/  FFMA R109, R56.reuse, R34, R109 ;  /* 0x00000022386d7223 */ /* 0x040fe2000000006d */
[----:B------:R-:W-:-:S02]  /*06d0*/  FFMA R56, R56, R35, R12 ;  /* 0x0000002338387223 */ /* 0x000fc4000000000c */
[----:B------:R-:W2:Y:S01]  /*06e0*/  LDS.128 R12, [UR5+0x1200] ;  /* 0x00120005ff0c7984 */ /* 0x000ea20008000c00 */
[C---:B------:R-:W-:Y:S01]  /*06f0*/  FFMA R37, R64.reuse, R8, R37 ;  /* 0x0000000840257223 */ /* 0x040fe20000000025 */
[C---:B------:R-:W-:Y:S01]  /*0700*/  FFMA R88, R64.reuse, R9, R88 ;  /* 0x0000000940587223 */ /* 0x040fe20000000058 */
[C---:B------:R-:W-:Y:S01]  /*0710*/  FFMA R74, R64.reuse, R11, R74 ;  /* 0x0000000b404a7223 */ /* 0x040fe2000000004a */
[----:B------:R-:W-:Y:S01]  /*0720*/  FFMA R64, R64, R35, R84 ;  /* 0x0000002340407223 */ /* 0x000fe20000000054 */
[----:B----4-:R-:W-:Y:S01]  /*0730*/  FFMA R108, R8, R52, R21 ;  /* 0x00000034086c7223 */ /* 0x010fe20000000015 */
[C---:B------:R-:W-:Y:S01]  /*0740*/  FFMA R94, R52.reuse, R9, R97 ;  /* 0x00000009345e7223 */ /* 0x040fe20000000061 */
[C---:B------:R-:W-:Y:S01]  /*0750*/  FFMA R84, R52.reuse, R10, R115 ;  /* 0x0000000a34547223 */ /* 0x040fe20000000073 */
[----:B------:R-:W-:Y:S01]  /*0760*/  FFMA R76, R52, R11, R76 ;  /* 0x0000000b344c7223 */ /* 0x000fe2000000004c */
[----:B------:R-:W-:Y:S01]  /*0770*/  FFMA R21, R32, R52, R119 ;  /* 0x0000003420157223 */ /* 0x000fe20000000077 */
[C---:B------:R-:W-:Y:S01]  /*0780*/  FFMA R124, R52.reuse, R33, R124 ;  /* 0x00000021347c7223 */ /* 0x040fe2000000007c */
[C---:B------:R-:W-:Y:S01]  /*0790*/  FFMA R97, R52.reuse, R34, R117 ;  /* 0x0000002234617223 */ /* 0x040fe20000000075 */
[----:B------:R-:W-:Y:S01]  /*07a0*/  FFMA R122, R52, R35, R122 ;  /* 0x00000023347a7223 */ /* 0x000fe2000000007a */
[----:B-----5:R-:W-:Y:S01]  /*07b0*/  FFMA R86, R48, R10, R99 ;  /* 0x0000000a30567223 */ /* 0x020fe20000000063 */
[-C--:B------:R-:W-:Y:S01]  /*07c0*/  FFMA R106, R8, R48.reuse, R87 ;  /* 0x00000030086a7223 */ /* 0x080fe20000000057 */
[C---:B------:R-:W-:Y:S01]  /*07d0*/  FFMA R89, R48.reuse, R9, R89 ;  /* 0x0000000930597223 */ /* 0x040fe20000000059 */
[----:B------:R-:W-:Y:S01]  /*07e0*/  FFMA R52, R48, R11, R92 ;  /* 0x0000000b30347223 */ /* 0x000fe2000000005c */
[----:B------:R-:W-:Y:S01]  /*07f0*/  FFMA R99, R32, R48, R113 ;  /* 0x0000003020637223 */ /* 0x000fe20000000071 */
[C---:B------:R-:W-:Y:S01]  /*0800*/  FFMA R120, R48.reuse, R33, R120 ;  /* 0x0000002130787223 */ /* 0x040fe20000000078 */
[C---:B------:R-:W-:Y:S01]  /*0810*/  FFMA R101, R48.reuse, R34, R101 ;  /* 0x0000002230657223 */ /* 0x040fe20000000065 */
[----:B------:R-:W-:Y:S01]  /*0820*/  FFMA R118, R48, R35, R118 ;  /* 0x0000002330767223 */ /* 0x000fe20000000076 */
[----:B------:R-:W-:Y:S01]  /*0830*/  FFMA R104, R8, R44, R7 ;  /* 0x0000002c08687223 */ /* 0x000fe20000000007 */
[-C--:B------:R-:W-:Y:S01]  /*0840*/  FFMA R48, R44, R11.reuse, R18 ;  /* 0x0000000b2c307223 */ /* 0x080fe20000000012 */
[----:B0-----:R-:W-:Y:S01]  /*0850*/  FFMA R100, R8, R40, R77 ;  /* 0x0000002808647223 */ /* 0x001fe2000000004d */
[----:B------:R-:W-:Y:S01]  /*0860*/  FFMA R71, R40, R11, R16 ;  /* 0x0000000b28477223 */ /* 0x000fe20000000010 */
[----:B-1----:R-:W-:Y:S01]  /*0870*/  FFMA R102, R8, R28, R17 ;  /* 0x0000001c08667223 */ /* 0x002fe20000000011 */
[----:B------:R-:W-:-:S02]  /*0880*/  FFMA R8, R28, R9, R19 ;  /* 0x000000091c087223 */ /* 0x000fc40000000013 */
[----:B------:R-:W0:Y:S01]  /*0890*/  LDS.128 R16, [UR5+0x1210] ;  /* 0x00121005ff107984 */ /* 0x000e220008000c00 */
[C---:B------:R-:W-:Y:S01]  /*08a0*/  FFMA R125, R44.reuse, R9, R79 ;  /* 0x000000092c7d7223 */ /* 0x040fe2000000004f */
[----:B------:R-:W-:Y:S01]  /*08b0*/  FFMA R83, R44, R10, R83 ;  /* 0x0000000a2c537223 */ /* 0x000fe20000000053 */
[----:B------:R-:W-:Y:S01]  /*08c0*/  FFMA R7, R32, R44, R85 ;  /* 0x0000002c20077223 */ /* 0x000fe20000000055 */
[C---:B------:R-:W-:Y:S01]  /*08d0*/  FFMA R20, R44.reuse, R33, R20 ;  /* 0x000000212c147223 */ /* 0x040fe20000000014 */
[C---:B------:R-:W-:Y:S01]  /*08e0*/  FFMA R91, R44.reuse, R34, R91 ;  /* 0x000000222c5b7223 */ /* 0x040fe2000000005b */
[----:B------:R-:W-:Y:S01]  /*08f0*/  FFMA R70, R44, R35, R70 ;  /* 0x000000232c467223 */ /* 0x000fe20000000046 */
[-C--:B------:R-:W-:Y:S01]  /*0900*/  FFMA R44, R40, R10.reuse, R73 ;  /* 0x0000000a282c7223 */ /* 0x080fe20000000049 */
[----:B------:R-:W-:Y:S01]  /*0910*/  FFMA R10, R28, R10, R25 ;  /* 0x0000000a1c0a7223 */ /* 0x000fe20000000019 */
[----:B------:R-:W-:Y:S01]  /*0920*/  FFMA R121, R40, R9, R75 ;  /* 0x0000000928797223 */ /* 0x000fe2000000004b */
[----:B------:R-:W-:Y:S01]  /*0930*/  FFMA R90, R28, R11, R90 ;  /* 0x0000000b1c5a7223 */ /* 0x000fe2000000005a */
[-C--:B--2---:R-:W-:Y:S01]  /*0940*/  FFMA R123, R13, R29.reuse, R8 ;  /* 0x0000001d0d7b7223 */ /* 0x084fe20000000008 */
[----:B------:R-:W-:-:S02]  /*0950*/  FFMA R73, R14, R29, R10 ;  /* 0x0000001d0e497223 */ /* 0x000fc4000000000a */
[----:B------:R-:W1:Y:S01]  /*0960*/  LDS.128 R8, [UR5+0x1400] ;  /* 0x00140005ff087984 */ /* 0x000e620008000c00 */
[----:B------:R-:W-:Y:S01]  /*0970*/  FFMA R95, R40, R34, R95 ;  /* 0x00000022285f7223 */ /* 0x000fe2000000005f */
[C---:B------:R-:W-:Y:S01]  /*0980*/  FFMA R93, R32.reuse, R40, R93 ;  /* 0x00000028205d7223 */ /* 0x040fe2000000005d */
[----:B------:R-:W-:Y:S01]  /*0990*/  FFMA R103, R32, R28, R103 ;  /* 0x0000001c20677223 */ /* 0x000fe20000000067 */
[C---:B------:R-:W-:Y:S01]  /*09a0*/  FFMA R116, R28.reuse, R33, R116 ;  /* 0x000000211c747223 */ /* 0x040fe20000000074 */
[C---:B------:R-:W-:Y:S01]  /*09b0*/  FFMA R34, R28.reuse, R34, R69 ;  /* 0x000000221c227223 */ /* 0x040fe20000000045 */
[----:B------:R-:W-:Y:S01]  /*09c0*/  FFMA R114, R28, R35, R114 ;  /* 0x000000231c727223 */ /* 0x000fe20000000072 */
[----:B------:R-:W-:Y:S01]  /*09d0*/  FFMA R36, R40, R33, R36 ;  /* 0x0000002128247223 */ /* 0x000fe20000000024 */
[C---:B------:R-:W-:Y:S01]  /*09e0*/  FFMA R32, R12.reuse, R65, R37 ;  /* 0x000000410c207223 */ /* 0x040fe20000000025 */
[C---:B------:R-:W-:Y:S01]  /*09f0*/  FFMA R112, R12.reuse, R61, R112 ;  /* 0x0000003d0c707223 */ /* 0x040fe20000000070 */
[C---:B------:R-:W-:Y:S01]  /*0a00*/  FFMA R110, R12.reuse, R57, R110 ;  /* 0x000000390c6e7223 */ /* 0x040fe2000000006e */
[C---:B------:R-:W-:Y:S01]  /*0a10*/  FFMA R108, R12.reuse, R53, R108 ;  /* 0x000000350c6c7223 */ /* 0x040fe2000000006c */
[C---:B------:R-:W-:Y:S01]  /*0a20*/  FFMA R106, R12.reuse, R49, R106 ;  /* 0x000000310c6a7223 */ /* 0x040fe2000000006a */
        /* <DEDUP_REMOVED lines=9> */
[----:B------:R-:W-:Y:S01]  /*0ac0*/  FFMA R121, R13, R41, R121 ;  /* 0x000000290d797223 */ /* 0x000fe20000000079 */
[----:B0-----:R-:W-:Y:S01]  /*0ad0*/  FFMA R37, R65, R17, R22 ;  /* 0x0000001141257223 */ /* 0x001fe20000000016 */
[C---:B------:R-:W-:Y:S01]  /*0ae0*/  FFMA R33, R16.reuse, R61, R23 ;  /* 0x0000003d10217223 */ /* 0x040fe20000000017 */
[----:B------:R-:W-:Y:S01]  /*0af0*/  FFMA R13, R16, R53, R21 ;  /* 0x00000035100d7223 */ /* 0x000fe20000000015 */
[----:B------:R-:W-:-:S02]  /*0b00*/  FFMA R12, R17, R45, R20 ;  /* 0x0000002d110c7223 */ /* 0x000fc40000000014 */
[----:B------:R-:W0:Y:S01]  /*0b10*/  LDS.128 R20, [UR5+0x1410] ;  /* 0x00141005ff147984 */ /* 0x000e220008000c00 */
[C---:B------:R-:W-:Y:S01]  /*0b20*/  FFMA R75, R14.reuse, R41, R44 ;  /* 0x000000290e4b7223 */ /* 0x040fe2000000002c */
[----:B------:R-:W-:Y:S01]  /*0b30*/  FFMA R89, R14, R45, R83 ;  /* 0x0000002d0e597223 */ /* 0x000fe20000000053 */
[----:B------:R-:W-:Y:S01]  /*0b40*/  FFMA R68, R40, R35, R68 ;  /* 0x0000002328447223 */ /* 0x000fe20000000044 */
[C---:B------:R-:W-:Y:S01]  /*0b50*/  FFMA R27, R14.reuse, R61, R27 ;  /* 0x0000003d0e1b7223 */ /* 0x040fe2000000001b */
[----:B------:R-:W-:Y:S01]  /*0b60*/  FFMA R115, R14, R53, R84 ;  /* 0x000000350e737223 */ /* 0x000fe20000000054 */
[C---:B------:R-:W-:Y:S01]  /*0b70*/  FFMA R44, R15.reuse, R61, R72 ;  /* 0x0000003d0f2c7223 */ /* 0x040fe20000000048 */
[----:B------:R-:W-:Y:S01]  /*0b80*/  FFMA R83, R15, R53, R76 ;  /* 0x000000350f537223 */ /* 0x000fe2000000004c */
[-C--:B------:R-:W-:Y:S01]  /*0b90*/  FFMA R24, R17, R61.reuse, R24 ;  /* 0x0000003d11187223 */ /* 0x080fe20000000018 */
[CC--:B------:R-:W-:Y:S01]  /*0ba0*/  FFMA R105, R18.reuse, R61.reuse, R105 ;  /* 0x0000003d12697223 */ /* 0x0c0fe20000000069 */
[----:B------:R-:W-:Y:S01]  /*0bb0*/  FFMA R25, R19, R61, R60 ;  /* 0x0000003d13197223 */ /* 0x000fe2000000003c */
[-C--:B------:R-:W-:Y:S01]  /*0bc0*/  FFMA R124, R17, R53.reuse, R124 ;  /* 0x00000035117c7223 */ /* 0x080fe2000000007c */
[CC--:B------:R-:W-:Y:S01]  /*0bd0*/  FFMA R97, R18.reuse, R53.reuse, R97 ;  /* 0x0000003512617223 */ /* 0x0c0fe20000000061 */
[----:B------:R-:W-:Y:S01]  /*0be0*/  FFMA R122, R19, R53, R122 ;  /* 0x00000035137a7223 */ /* 0x000fe2000000007a */
[----:B------:R-:W-:Y:S01]  /*0bf0*/  FFMA R53, R18, R29, R34 ;  /* 0x0000001d12357223 */ /* 0x000fe20000000022 */
[----:B-1----:R-:W-:Y:S01]  /*0c00*/  FFMA R61, R8, R66, R32 ;  /* 0x00000042083d7223 */ /* 0x002fe20000000020 */
[C---:B------:R-:W-:Y:S01]  /*0c10*/  FFMA R87, R65.reuse, R15, R74 ;  /* 0x0000000f41577223 */ /* 0x040fe2000000004a */
[C---:B------:R-:W-:Y:S01]  /*0c20*/  FFMA R34, R10.reuse, R42, R75 ;  /* 0x0000002a0a227223 */ /* 0x040fe2000000004b */
[----:B------:R-:W-:Y:S01]  /*0c30*/  FFMA R32, R10, R30, R73 ;  /* 0x0000001e0a207223 */ /* 0x000fe20000000049 */
[----:B------:R-:W-:Y:S01]  /*0c40*/  FFMA R119, R65, R14, R78 ;  /* 0x0000000e41777223 */ /* 0x000fe2000000004e */
[C---:B------:R-:W-:Y:S01]  /*0c50*/  FFMA R117, R14.reuse, R57, R82 ;  /* 0x000000390e757223 */ /* 0x040fe20000000052 */
[----:B------:R-:W-:Y:S01]  /*0c60*/  FFMA R113, R14, R49, R86 ;  /* 0x000000310e717223 */ /* 0x000fe20000000056 */
[----:B------:R-:W1:Y:S01]  /*0c70*/  LDS.128 R72, [UR5+0x1600] ;  /* 0x00160005ff487984 */ /* 0x000e620008000c00 */
[C---:B------:R-:W-:Y:S01]  /*0c80*/  FFMA R77, R15.reuse, R45, R48 ;  /* 0x0000002d0f4d7223 */ /* 0x040fe20000000030 */
[C---:B------:R-:W-:Y:S01]  /*0c90*/  FFMA R71, R15.reuse, R41, R71 ;  /* 0x000000290f477223 */ /* 0x040fe20000000047 */
[----:B------:R-:W-:Y:S01]  /*0ca0*/  FFMA R69, R15, R29, R90 ;  /* 0x0000001d0f457223 */ /* 0x000fe2000000005a */
[-C--:B------:R-:W-:Y:S01]  /*0cb0*/  FFMA R7, R16, R45.reuse, R7 ;  /* 0x0000002d10077223 */ /* 0x080fe20000000007 */
[-C--:B------:R-:W-:Y:S01]  /*0cc0*/  FFMA R91, R18, R45.reuse, R91 ;  /* 0x0000002d125b7223 */ /* 0x080fe2000000005b */
[----:B------:R-:W-:Y:S01]  /*0cd0*/  FFMA R70, R19, R45, R70 ;  /* 0x0000002d13467223 */ /* 0x000fe20000000046 */
[-C--:B------:R-:W-:Y:S01]  /*0ce0*/  FFMA R93, R16, R41.reuse, R93 ;  /* 0x00000029105d7223 */ /* 0x080fe2000000005d */
[-C--:B------:R-:W-:Y:S01]  /*0cf0*/  FFMA R14, R17, R41.reuse, R36 ;  /* 0x00000029110e7223 */ /* 0x080fe20000000024 */
[-C--:B------:R-:W-:Y:S01]  /*0d00*/  FFMA R95, R18, R41.reuse, R95 ;  /* 0x00000029125f7223 */ /* 0x080fe2000000005f */
[----:B------:R-:W-:Y:S01]  /*0d10*/  FFMA R68, R19, R41, R68 ;  /* 0x0000002913447223 */ /* 0x000fe20000000044 */
[----:B------:R-:W-:Y:S01]  /*0d20*/  FFMA R35, R65, R19, R64 ;  /* 0x0000001341237223 */ /* 0x000fe20000000040 */
[C---:B------:R-:W-:Y:S01]  /*0d30*/  FFMA R104, R8.reuse, R46, R104 ;  /* 0x0000002e08687223 */ /* 0x040fe20000000068 */
[----:B------:R-:W-:Y:S01]  /*0d40*/  FFMA R100, R8, R42, R100 ;  /* 0x0000002a08647223 */ /* 0x000fe20000000064 */
[C---:B------:R-:W-:Y:S01]  /*0d50*/  FFMA R90, R9.reuse, R46, R125 ;  /* 0x0000002e095a7223 */ /* 0x040fe2000000007d */
[----:B------:R-:W-:Y:S01]  /*0d60*/  FFMA R86, R9, R42, R121 ;  /* 0x0000002a09567223 */ /* 0x000fe20000000079 */
[-C--:B------:R-:W-:Y:S01]  /*0d70*/  FFMA R36, R10, R46.reuse, R89 ;  /* 0x0000002e0a247223 */ /* 0x080fe20000000059 */
[C---:B------:R-:W-:Y:S01]  /*0d80*/  FFMA R60, R11.reuse, R46, R77 ;  /* 0x0000002e0b3c7223 */ /* 0x040fe2000000004d */
[----:B------:R-:W-:Y:S01]  /*0d90*/  FFMA R64, R11, R42, R71 ;  /* 0x0000002a0b407223 */ /* 0x000fe20000000047 */
[-C--:B0-----:R-:W-:Y:S01]  /*0da0*/  FFMA R45, R20, R46.reuse, R7 ;  /* 0x0000002e142d7223 */ /* 0x081fe20000000007 */
[CC--:B------:R-:W-:Y:S01]  /*0db0*/  FFMA R12, R21.reuse, R46.reuse, R12 ;  /* 0x0000002e150c7223 */ /* 0x0c0fe2000000000c */
[----:B------:R-:W-:Y:S01]  /*0dc0*/  FFMA R91, R22, R46, R91 ;  /* 0x0000002e165b7223 */ /* 0x000fe2000000005b */
[-C--:B------:R-:W-:Y:S01]  /*0dd0*/  FFMA R93, R20, R42.reuse, R93 ;  /* 0x0000002a145d7223 */ /* 0x080fe2000000005d */
[-C--:B------:R-:W-:Y:S01]  /*0de0*/  FFMA R14, R21, R42.reuse, R14 ;  /* 0x0000002a150e7223 */ /* 0x080fe2000000000e */
[----:B------:R-:W-:Y:S01]  /*0df0*/  FFMA R95, R22, R42, R95 ;  /* 0x0000002a165f7223 */ /* 0x000fe2000000005f */
[----:B------:R-:W-:Y:S01]  /*0e00*/  FFMA R76, R11, R30, R69 ;  /* 0x0000001e0b4c7223 */ /* 0x000fe20000000045 */
[C---:B------:R-:W-:Y:S01]  /*0e10*/  FFMA R46, R23.reuse, R46, R70 ;  /* 0x0000002e172e7223 */ /* 0x040fe20000000046 */
[----:B------:R-:W-:-:S02]  /*0e20*/  FFMA R42, R23, R42, R68 ;  /* 0x0000002a172a7223 */ /* 0x000fc40000000044 */
[----:B------:R-:W0:Y:S01]  /*0e30*/  LDS.128 R68, [UR5+0x1610] ;  /* 0x00161005ff447984 */ /* 0x000e220008000c00 */
        /* <DEDUP_REMOVED lines=10> */
[-C--:B------:R-:W-:Y:S01]  /*0ee0*/  FFMA R103, R16, R29.reuse, R103 ;  /* 0x0000001d10677223 */ /* 0x080fe20000000067 */
[----:B------:R-:W-:Y:S01]  /*0ef0*/  FFMA R116, R17, R29, R116 ;  /* 0x0000001d11747223 */ /* 0x000fe20000000074 */
[C---:B------:R-:W-:Y:S01]  /*0f00*/  FFMA R15, R19.reuse, R57, R56 ;  /* 0x00000039130f7223 */ /* 0x040fe20000000038 */
[C---:B------:R-:W-:Y:S01]  /*0f10*/  FFMA R118, R19.reuse, R49, R118 ;  /* 0x0000003113767223 */ /* 0x040fe20000000076 */
[----:B------:R-:W-:Y:S01]  /*0f20*/  FFMA R114, R19, R29, R114 ;  /* 0x0000001d13727223 */ /* 0x000fe20000000072 */
[C---:B------:R-:W-:Y:S01]  /*0f30*/  FFMA R88, R9.reuse, R30, R123 ;  /* 0x0000001e09587223 */ /* 0x040fe2000000007b */
[-C--:B------:R-:W-:Y:S01]  /*0f40*/  FFMA R27, R10, R62.reuse, R27 ;  /* 0x0000003e0a1b7223 */ /* 0x080fe2000000001b */
        /* <DEDUP_REMOVED lines=8> */
[----:B------:R-:W-:Y:S01]  /*0fd0*/  FFMA R38, R10, R50, R113 ;  /* 0x000000320a267223 */ /* 0x000fe20000000071 */
[C---:B------:R-:W-:Y:S01]  /*0fe0*/  FFMA R40, R66.reuse, R11, R87 ;  /* 0x0000000b42287223 */ /* 0x040fe20000000057 */
[----:B------:R-:W-:Y:S01]  /*0ff0*/  FFMA R8, R66, R9, R28 ;  /* 0x0000000942087223 */ /* 0x000fe2000000001c */
[C---:B------:R-:W-:Y:S01]  /*1000*/  FFMA R98, R9.reuse, R62, R98 ;  /* 0x0000003e09627223 */ /* 0x040fe20000000062 */
[C---:B------:R-:W-:Y:S01]  /*1010*/  FFMA R96, R9.reuse, R58, R96 ;  /* 0x0000003a09607223 */ /* 0x040fe20000000060 */
[C---:B------:R-:W-:Y:S01]  /*1020*/  FFMA R94, R9.reuse, R54, R94 ;  /* 0x00000036095e7223 */ /* 0x040fe2000000005e */
[----:B------:R-:W-:Y:S01]  /*1030*/  FFMA R92, R9, R50, R92 ;  /* 0x00000032095c7223 */ /* 0x000fe2000000005c */
[C---:B------:R-:W-:Y:S01]  /*1040*/  FFMA R44, R11.reuse, R62, R44 ;  /* 0x0000003e0b2c7223 */ /* 0x040fe2000000002c */
[C---:B------:R-:W-:Y:S01]  /*1050*/  FFMA R48, R11.reuse, R58, R85 ;  /* 0x0000003a0b307223 */ /* 0x040fe20000000055 */
[C---:B------:R-:W-:Y:S01]  /*1060*/  FFMA R52, R11.reuse, R54, R83 ;  /* 0x000000360b347223 */ /* 0x040fe20000000053 */
[----:B------:R-:W-:Y:S01]  /*1070*/  FFMA R56, R11, R50, R79 ;  /* 0x000000320b387223 */ /* 0x000fe2000000004f */
[-C--:B------:R-:W-:Y:S01]  /*1080*/  FFMA R57, R20, R62.reuse, R33 ;  /* 0x0000003e14397223 */ /* 0x080fe20000000021 */
[-C--:B------:R-:W-:Y:S01]  /*1090*/  FFMA R24, R21, R62.reuse, R24 ;  /* 0x0000003e15187223 */ /* 0x080fe20000000018 */
[----:B------:R-:W-:Y:S01]  /*10a0*/  FFMA R105, R22, R62, R105 ;  /* 0x0000003e16697223 */ /* 0x000fe20000000069 */
[----:B------:R-:W-:Y:S01]  /*10b0*/  FFMA R65, R20, R66, R39 ;  /* 0x0000004214417223 */ /* 0x000fe20000000027 */
[C---:B------:R-:W-:Y:S01]  /*10c0*/  FFMA R28, R66.reuse, R21, R37 ;  /* 0x00000015421c7223 */ /* 0x040fe20000000025 */
[----:B------:R-:W-:Y:S01]  /*10d0*/  FFMA R111, R66, R22, R111 ;  /* 0x00000016426f7223 */ /* 0x000fe2000000006f */
        /* <DEDUP_REMOVED lines=11> */
[-C--:B------:R-:W-:Y:S01]  /*1190*/  FFMA R10, R21, R30.reuse, R116 ;  /* 0x0000001e150a7223 */ /* 0x080fe20000000074 */
[----:B------:R-:W-:Y:S01]  /*11a0*/  FFMA R53, R22, R30, R53 ;  /* 0x0000001e16357223 */ /* 0x000fe20000000035 */
[----:B------:R-:W-:Y:S01]  /*11b0*/  FFMA R66, R66, R23, R35 ;  /* 0x0000001742427223 */ /* 0x000fe20000000023 */
[C---:B------:R-:W-:Y:S01]  /*11c0*/  FFMA R58, R23.reuse, R58, R15 ;  /* 0x0000003a173a7223 */ /* 0x040fe2000000000f */
[C---:B------:R-:W-:Y:S01]  /*11d0*/  FFMA R54, R23.reuse, R54, R122 ;  /* 0x0000003617367223 */ /* 0x040fe2000000007a */
[C---:B------:R-:W-:Y:S01]  /*11e0*/  FFMA R50, R23.reuse, R50, R118 ;  /* 0x0000003217327223 */ /* 0x040fe20000000076 */
[----:B------:R-:W-:Y:S01]  /*11f0*/  FFMA R30, R23, R30, R114 ;  /* 0x0000001e171e7223 */ /* 0x000fe20000000072 */
[C---:B-1----:R-:W-:Y:S01]  /*1200*/  FFMA R25, R73.reuse, R31, R88 ;  /* 0x0000001f49197223 */ /* 0x042fe20000000058 */
[C---:B------:R-:W-:Y:S01]  /*1210*/  FFMA R115, R74.reuse, R63, R27 ;  /* 0x0000003f4a737223 */ /* 0x040fe2000000001b */
[----:B------:R-:W-:Y:S01]  /*1220*/  FFMA R23, R73, R43, R86 ;  /* 0x0000002b49177223 */ /* 0x000fe20000000056 */
[C---:B------:R-:W-:Y:S01]  /*1230*/  FFMA R117, R67.reuse, R74, R82 ;  /* 0x0000004a43757223 */ /* 0x040fe20000000052 */
[C---:B------:R-:W-:Y:S01]  /*1240*/  FFMA R85, R74.reuse, R59, R84 ;  /* 0x0000003b4a557223 */ /* 0x040fe20000000054 */
        /* <DEDUP_REMOVED lines=26> */
[----:B------:R-:W-:Y:S01]  /*13f0*/  FFMA R84, R75, R31, R76 ;  /* 0x0000001f4b547223 */ /* 0x000fe2000000004c */
[----:B------:R-:W-:Y:S04]  /*1400*/  LDS.128 R32, [UR5+0x10] ;  /* 0x00001005ff207984 */ /* 0x000fe80008000c00 */
[----:B------:R-:W1:Y:S04]  /*1410*/  LDS.128 R36, [UR5+0x1800] ;  /* 0x00180005ff247984 */ /* 0x000e680008000c00 */
[----:B------:R-:W2:Y:S01]  /*1420*/  LDS.128 R72, [UR5+0x1810] ;  /* 0x00181005ff487984 */ /* 0x000ea20008000c00 */
[C---:B0-----:R-:W-:Y:S01]  /*1430*/  FFMA R119, R68.reuse, R67, R65 ;  /* 0x0000004344777223 */ /* 0x041fe20000000041 */
[C---:B------:R-:W-:Y:S01]  /*1440*/  FFMA R28, R67.reuse, R69, R28 ;  /* 0x00000045431c7223 */ /* 0x040fe2000000001c */
[C---:B------:R-:W-:Y:S01]  /*1450*/  FFMA R121, R67.reuse, R70, R111 ;  /* 0x0000004643797223 */ /* 0x040fe2000000006f */
[----:B------:R-:W-:Y:S01]  /*1460*/  FFMA R60, R67, R71, R66 ;  /* 0x00000047433c7223 */ /* 0x000fe20000000042 */
[C---:B------:R-:W-:Y:S01]  /*1470*/  FFMA R111, R68.reuse, R63, R57 ;  /* 0x0000003f446f7223 */ /* 0x040fe20000000039 */
[----:B------:R-:W0:Y:S01]  /*1480*/  LDS.128 R64, [UR5+0x30] ;  /* 0x00003005ff407984 */ /* 0x000e220008000c00 */
[-C--:B------:R-:W-:Y:S01]  /*1490*/  FFMA R107, R68, R59.reuse, R107 ;  /* 0x0000003b446b7223 */ /* 0x080fe2000000006b */
[-C--:B------:R-:W-:Y:S01]  /*14a0*/  FFMA R26, R69, R59.reuse, R26 ;  /* 0x0000003b451a7223 */ /* 0x080fe2000000001a */
[-C--:B------:R-:W-:Y:S01]  /*14b0*/  FFMA R123, R70, R59.reuse, R109 ;  /* 0x0000003b467b7223 */ /* 0x080fe2000000006d */
[----:B------:R-:W-:-:S02]  /*14c0*/  FFMA R90, R71, R59, R58 ;  /* 0x0000003b475a7223 */ /* 0x000fc4000000003a */
[----:B------:R-:W3:Y:S01]  /*14d0*/  LDS.128 R56, [UR5+0x50] ;  /* 0x00005005ff387984 */ /* 0x000ee20008000c00 */
[-C--:B------:R-:W-:Y:S01]  /*14e0*/  FFMA R93, R68, R43.reuse, R93 ;  /* 0x0000002b445d7223 */ /* 0x080fe2000000005d */
[-C--:B------:R-:W-:Y:S01]  /*14f0*/  FFMA R14, R69, R43.reuse, R14 ;  /* 0x0000002b450e7223 */ /* 0x080fe2000000000e */
[-C--:B------:R-:W-:Y:S01]  /*1500*/  FFMA R95, R70, R43.reuse, R95 ;  /* 0x0000002b465f7223 */ /* 0x080fe2000000005f */
[----:B------:R-:W-:Y:S01]  /*1510*/  FFMA R42, R71, R43, R42 ;  /* 0x0000002b472a7223 */ /* 0x000fe2000000002a */
[-C--:B------:R-:W-:Y:S01]  /*1520*/  FFMA R103, R68, R31.reuse, R103 ;  /* 0x0000001f44677223 */ /* 0x080fe20000000067 */
[-C--:B------:R-:W-:Y:S01]  /*1530*/  FFMA R10, R69, R31.reuse, R10 ;  /* 0x0000001f450a7223 */ /* 0x080fe2000000000a */
[-C--:B------:R-:W-:Y:S01]  /*1540*/  FFMA R43, R70, R31.reuse, R53 ;  /* 0x0000001f462b7223 */ /* 0x080fe20000000035 */
[----:B------:R-:W-:Y:S01]  /*1550*/  FFMA R30, R71, R31, R30 ;  /* 0x0000001f471e7223 */ /* 0x000fe2000000001e */
[C---:B------:R-:W-:Y:S01]  /*1560*/  FFMA R109, R68.reuse, R55, R49 ;  /* 0x00000037446d7223 */ /* 0x040fe20000000031 */
[-C--:B------:R-:W-:Y:S01]  /*1570*/  FFMA R99, R68, R51.reuse, R99 ;  /* 0x0000003344637223 */ /* 0x080fe20000000063 */
[-C--:B------:R-:W-:Y:S01]  /*1580*/  FFMA R18, R69, R51.reuse, R18 ;  /* 0x0000003345127223 */ /* 0x080fe20000000012 */
[-C--:B------:R-:W-:Y:S01]  /*1590*/  FFMA R101, R70, R51.reuse, R101 ;  /* 0x0000003346657223 */ /* 0x080fe20000000065 */
[----:B------:R-:W-:Y:S01]  /*15a0*/  FFMA R94, R71, R51, R50 ;  /* 0x00000033475e7223 */ /* 0x000fe20000000032 */
[-C--:B------:R-:W-:Y:S01]  /*15b0*/  FFMA R125, R68, R47.reuse, R45 ;  /* 0x0000002f447d7223 */ /* 0x080fe2000000002d */
        /* <DEDUP_REMOVED lines=9> */
[C---:B-1----:R-:W-:Y:S01]  /*1650*/  FFMA R31, R32.reuse, R36, R61 ;  /* 0x00000024201f7223 */ /* 0x042fe2000000003d */
[C---:B------:R-:W-:Y:S01]  /*1660*/  FFMA R8, R32.reuse, R37, R8 ;  /* 0x0000002520087223 */ /* 0x040fe20000000008 */
[C---:B------:R-:W-:Y:S01]  /*1670*/  FFMA R98, R32.reuse, R38, R117 ;  /* 0x0000002620627223 */ /* 0x040fe20000000075 */
[C---:B------:R-:W-:Y:S01]  /*1680*/  FFMA R88, R32.reuse, R39, R88 ;  /* 0x0000002720587223 */ /* 0x040fe20000000058 */
[C---:B--2---:R-:W-:Y:S01]  /*1690*/  FFMA R119, R32.reuse, R72, R119 ;  /* 0x0000004820777223 */ /* 0x044fe20000000077 */
[C---:B------:R-:W-:Y:S01]  /*16a0*/  FFMA R28, R32.reuse, R73, R28 ;  /* 0x00000049201c7223 */ /* 0x040fe2000000001c */
[C---:B------:R-:W-:Y:S01]  /*16b0*/  FFMA R121, R32.reuse, R74, R121 ;  /* 0x0000004a20797223 */ /* 0x040fe20000000079 */
[----:B------:R-:W1:Y:S01]  /*16c0*/  LDS.128 R48, [UR5+0x70] ;  /* 0x00007005ff307984 */ /* 0x000e620008000c00 */
[----:B------:R-:W-:-:S03]  /*16d0*/  FFMA R32, R32, R75, R60 ;  /* 0x0000004b20207223 */ /* 0x000fc6000000003c */
[----:B------:R-:W2:Y:S01]  /*16e0*/  LDS.128 R44, [UR5+0x90] ;  /* 0x00009005ff2c7984 */ /* 0x000ea20008000c00 */
[----:B0-----:R-:W-:-:S03]  /*16f0*/  FFMA R100, R36, R64, R87 ;  /* 0x0000004024647223 */ /* 0x001fc60000000057 */
[----:B------:R-:W0:Y:S01]  /*1700*/  LDS.128 R52, [UR5+0xb0] ;  /* 0x0000b005ff347984 */ /* 0x000e220008000c00 */
[----:B------:R-:W-:-:S03]  /*1710*/  FFMA R102, R64, R37, R89 ;  /* 0x0000002540667223 */ /* 0x000fc60000000059 */
[----:B------:R-:W4:Y:S01]  /*1720*/  LDS.128 R60, [UR5+0xd0] ;  /* 0x0000d005ff3c7984 */ /* 0x000f220008000c00 */
[C---:B------:R-:W-:Y:S01]  /*1730*/  FFMA R115, R64.reuse, R38, R115 ;  /* 0x0000002640737223 */ /* 0x040fe20000000073 */
[----:B------:R-:W-:Y:S01]  /*1740*/  FFMA R86, R64, R39, R86 ;  /* 0x0000002740567223 */ /* 0x000fe20000000056 */
[----:B------:R-:W-:Y:S01]  /*1750*/  FFMA R111, R72, R64, R111 ;  /* 0x00000040486f7223 */ /* 0x000fe2000000006f */
[----:B------:R-:W5:Y:S01]  /*1760*/  LDS.128 R68, [UR5+0xf0] ;  /* 0x0000f005ff447984 */ /* 0x000f620008000c00 */
[C---:B------:R-:W-:Y:S01]  /*1770*/  FFMA R24, R64.reuse, R73, R24 ;  /* 0x0000004940187223 */ /* 0x040fe20000000018 */
[C---:B------:R-:W-:Y:S01]  /*1780*/  FFMA R105, R64.reuse, R74, R105 ;  /* 0x0000004a40697223 */ /* 0x040fe20000000069 */
[----:B------:R-:W-:Y:S01]  /*1790*/  FFMA R64, R64, R75, R76 ;  /* 0x0000004b40407223 */ /* 0x000fe2000000004c */
[----:B---3--:R-:W-:Y:S01]  /*17a0*/  FFMA R104, R36, R56, R77 ;  /* 0x0000003824687223 */ /* 0x008fe2000000004d */
[C---:B------:R-:W-:Y:S01]  /*17b0*/  FFMA R108, R56.reuse, R37, R79 ;  /* 0x00000025386c7223 */ /* 0x040fe2000000004f */
[----:B------:R-:W-:-:S02]  /*17c0*/  FFMA R106, R56, R39, R78 ;  /* 0x00000027386a7223 */ /* 0x000fc4000000004e */
[----:B------:R-:W3:Y:S01]  /*17d0*/  LDS.128 R76, [UR5+0x1a00] ;  /* 0x001a0005ff4c7984 */ /* 0x000ee20008000c00 */
[----:B------:R-:W-:Y:S01]  /*17e0*/  FFMA R110, R56, R38, R85 ;  /* 0x00000026386e7223 */ /* 0x000fe20000000055 */
[----:B------:R-:W-:Y:S01]  /*17f0*/  FFMA R107, R72, R56, R107 ;  /* 0x00000038486b7223 */ /* 0x000fe2000000006b */
[C---:B------:R-:W-:Y:S01]  /*1800*/  FFMA R26, R56.reuse, R73, R26 ;  /* 0x00000049381a7223 */ /* 0x040fe2000000001a */
[C---:B------:R-:W-:Y:S01]  /*1810*/  FFMA R123, R56.reuse, R74, R123 ;  /* 0x0000004a387b7223 */ /* 0x040fe2000000007b */
[----:B------:R-:W-:Y:S01]  /*1820*/  FFMA R90, R56, R75, R90 ;  /* 0x0000004b385a7223 */ /* 0x000fe2000000005a */
[----:B-1----:R-:W-:Y:S01]  /*1830*/  FFMA R114, R36, R48, R7 ;  /* 0x0000003024727223 */ /* 0x002fe20000000007 */
[C---:B------:R-:W-:Y:S01]  /*1840*/  FFMA R56, R48.reuse, R37, R17 ;  /* 0x0000002530387223 */ /* 0x040fe20000000011 */
[C---:B------:R-:W-:Y:S01]  /*1850*/  FFMA R112, R48.reuse, R38, R27 ;  /* 0x0000002630707223 */ /* 0x040fe2000000001b */
[----:B------:R-:W-:Y:S01]  /*1860*/  FFMA R20, R48, R39, R20 ;  /* 0x0000002730147223 */ /* 0x000fe20000000014 */
[----:B------:R-:W-:Y:S01]  /*1870*/  FFMA R109, R72, R48, R109 ;  /* 0x00000030486d7223 */ /* 0x000fe2000000006d */
[C---:B------:R-:W-:Y:S01]  /*1880*/  FFMA R16, R48.reuse, R73, R16 ;  /* 0x0000004930107223 */ /* 0x040fe20000000010 */
[C---:B------:R-:W-:Y:S01]  /*1890*/  FFMA R97, R48.reuse, R74, R97 ;  /* 0x0000004a30617223 */ /* 0x040fe20000000061 */
[----:B------:R-:W-:Y:S01]  /*18a0*/  FFMA R92, R48, R75, R92 ;  /* 0x0000004b305c7223 */ /* 0x000fe2000000005c */
[----:B--2---:R-:W-:Y:S01]  /*18b0*/  FFMA R120, R36, R44, R9 ;  /* 0x0000002c24787223 */ /* 0x004fe20000000009 */
[C---:B------:R-:W-:Y:S01]  /*18c0*/  FFMA R116, R44.reuse, R37, R19 ;  /* 0x000000252c747223 */ /* 0x040fe20000000013 */
[C---:B------:R-:W-:Y:S01]  /*18d0*/  FFMA R48, R44.reuse, R38, R29 ;  /* 0x000000262c307223 */ /* 0x040fe2000000001d */
[----:B------:R-:W-:Y:S01]  /*18e0*/  FFMA R22, R44, R39, R22 ;  /* 0x000000272c167223 */ /* 0x000fe20000000016 */
[----:B------:R-:W-:Y:S01]  /*18f0*/  FFMA R99, R72, R44, R99 ;  /* 0x0000002c48637223 */ /* 0x000fe20000000063 */
[C---:B------:R-:W-:Y:S01]  /*1900*/  FFMA R18, R44.reuse, R73, R18 ;  /* 0x000000492c127223 */ /* 0x040fe20000000012 */
[C---:B------:R-:W-:Y:S01]  /*1910*/  FFMA R101, R44.reuse, R74, R101 ;  /* 0x0000004a2c657223 */ /* 0x040fe20000000065 */
[----:B------:R-:W-:Y:S01]  /*1920*/  FFMA R94, R44, R75, R94 ;  /* 0x0000004b2c5e7223 */ /* 0x000fe2000000005e */
[----:B0-----:R-:W-:Y:S01]  /*1930*/  FFMA R11, R36, R52, R11 ;  /* 0x00000034240b7223 */ /* 0x001fe2000000000b */
[-C--:B----4-:R-:W-:Y:S01]  /*1940*/  FFMA R9, R60, R37.reuse, R23 ;  /* 0x000000253c097223 */ /* 0x090fe20000000017 */
[C---:B------:R-:W-:Y:S01]  /*1950*/  FFMA R122, R52.reuse, R37, R21 ;  /* 0x00000025347a7223 */ /* 0x040fe20000000015 */
[C---:B------:R-:W-:Y:S01]  /*1960*/  FFMA R118, R52.reuse, R38, R41 ;  /* 0x0000002634767223 */ /* 0x040fe20000000029 */
[----:B------:R-:W-:Y:S01]  /*1970*/  FFMA R40, R52, R39, R40 ;  /* 0x0000002734287223 */ /* 0x000fe20000000028 */
[----:B------:R-:W-:Y:S01]  /*1980*/  FFMA R125, R72, R52, R125 ;  /* 0x00000034487d7223 */ /* 0x000fe2000000007d */
[C---:B------:R-:W-:Y:S01]  /*1990*/  FFMA R44, R52.reuse, R73, R12 ;  /* 0x00000049342c7223 */ /* 0x040fe2000000000c */
[C---:B------:R-:W-:Y:S01]  /*19a0*/  FFMA R91, R52.reuse, R74, R91 ;  /* 0x0000004a345b7223 */ /* 0x040fe2000000005b */
[----:B------:R-:W-:Y:S01]  /*19b0*/  FFMA R96, R52, R75, R96 ;  /* 0x0000004b34607223 */ /* 0x000fe20000000060 */
[----:B------:R-:W-:Y:S01]  /*19c0*/  FFMA R21, R36, R60, R13 ;  /* 0x0000003c24157223 */ /* 0x000fe2000000000d */
[----:B------:R-:W-:Y:S01]  /*19d0*/  FFMA R52, R60, R73, R14 ;  /* 0x000000493c347223 */ /* 0x000fe2000000000e */
[----:B-----5:R-:W-:Y:S01]  /*19e0*/  FFMA R19, R36, R68, R15 ;  /* 0x0000004424137223 */ /* 0x020fe2000000000f */
[-C--:B------:R-:W-:Y:S01]  /*19f0*/  FFMA R82, R60, R39.reuse, R82 ;  /* 0x000000273c527223 */ /* 0x080fe20000000052 */
[----:B------:R-:W0:Y:S01]  /*1a00*/  LDS.128 R12, [UR5+0x1a10] ;  /* 0x001a1005ff0c7984 */ /* 0x000e220008000c00 */
[C---:B------:R-:W-:Y:S01]  /*1a10*/  FFMA R84, R68.reuse, R39, R84 ;  /* 0x0000002744547223 */ /* 0x040fe20000000054 */
[----:B------:R-:W-:Y:S01]  /*1a20*/  FFMA R36, R68, R73, R10 ;  /* 0x0000004944247223 */ /* 0x000fe2000000000a */
[----:B---3--:R-:W-:Y:S01]  /*1a30*/  FFMA R23, R76, R53, R11 ;  /* 0x000000354c177223 */ /* 0x008fe2000000000b */
[----:B------:R-:W-:Y:S01]  /*1a40*/  FFMA R39, R33, R77, R8 ;  /* 0x0000004d21277223 */ /* 0x000fe20000000008 */
[----:B------:R-:W-:-:S02]  /*1a50*/  FFMA R73, R77, R61, R9 ;  /* 0x0000003d4d497223 */ /* 0x000fc40000000009 */
[----:B------:R-:W1:Y:S01]  /*1a60*/  LDS.128 R8, [UR5+0x1c00] ;  /* 0x001c0005ff087984 */ /* 0x000e620008000c00 */
[----:B------:R-:W-:Y:S01]  /*1a70*/  FFMA R124, R60, R38, R83 ;  /* 0x000000263c7c7223 */ /* 0x000fe20000000053 */
[----:B------:R-:W-:Y:S01]  /*1a80*/  FFMA R93, R72, R60, R93 ;  /* 0x0000003c485d7223 */ /* 0x000fe2000000005d */
[C---:B------:R-:W-:Y:S01]  /*1a90*/  FFMA R95, R60.reuse, R74, R95 ;  /* 0x0000004a3c5f7223 */ /* 0x040fe2000000005f */
[----:B------:R-:W-:Y:S01]  /*1aa0*/  FFMA R42, R60, R75, R42 ;  /* 0x0000004b3c2a7223 */ /* 0x000fe2000000002a */
[C---:B------:R-:W-:Y:S01]  /*1ab0*/  FFMA R60, R68.reuse, R38, R113 ;  /* 0x00000026443c7223 */ /* 0x040fe20000000071 */
[----:B------:R-:W-:Y:S01]  /*1ac0*/  FFMA R17, R68, R37, R25 ;  /* 0x0000002544117223 */ /* 0x000fe20000000019 */
[----:B------:R-:W-:Y:S01]  /*1ad0*/  FFMA R85, R77, R49, R56 ;  /* 0x000000314d557223 */ /* 0x000fe20000000038 */
[C---:B------:R-:W-:Y:S01]  /*1ae0*/  FFMA R56, R78.reuse, R45, R48 ;  /* 0x0000002d4e387223 */ /* 0x040fe20000000030 */
[----:B------:R-:W-:Y:S01]  /*1af0*/  FFMA R87, R33, R78, R98 ;  /* 0x0000004e21577223 */ /* 0x000fe20000000062 */
[C---:B------:R-:W-:Y:S01]  /*1b00*/  FFMA R115, R78.reuse, R65, R115 ;  /* 0x000000414e737223 */ /* 0x040fe20000000073 */
[C---:B------:R-:W-:Y:S01]  /*1b10*/  FFMA R89, R78.reuse, R57, R110 ;  /* 0x000000394e597223 */ /* 0x040fe2000000006e */
[C---:B------:R-:W-:Y:S01]  /*1b20*/  FFMA R117, R78.reuse, R49, R112 ;  /* 0x000000314e757223 */ /* 0x040fe20000000070 */
[C---:B------:R-:W-:Y:S01]  /*1b30*/  FFMA R48, R78.reuse, R53, R118 ;  /* 0x000000354e307223 */ /* 0x040fe20000000076 */
[----:B------:R-:W-:Y:S01]  /*1b40*/  FFMA R38, R78, R61, R124 ;  /* 0x0000003d4e267223 */ /* 0x000fe2000000007c */
[----:B------:R-:W-:Y:S01]  /*1b50*/  FFMA R103, R72, R68, R103 ;  /* 0x0000004448677223 */ /* 0x000fe20000000067 */
[C---:B------:R-:W-:Y:S01]  /*1b60*/  FFMA R43, R68.reuse, R74, R43 ;  /* 0x0000004a442b7223 */ /* 0x040fe2000000002b */
[----:B------:R-:W-:Y:S01]  /*1b70*/  FFMA R30, R68, R75, R30 ;  /* 0x0000004b441e7223 */ /* 0x000fe2000000001e */
[----:B------:R-:W-:Y:S01]  /*1b80*/  FFMA R78, R78, R69, R60 ;  /* 0x000000454e4e7223 */ /* 0x000fe2000000003c */
[C---:B------:R-:W-:Y:S01]  /*1b90*/  FFMA R25, R76.reuse, R45, R120 ;  /* 0x0000002d4c197223 */ /* 0x040fe20000000078 */
[C---:B------:R-:W-:Y:S01]  /*1ba0*/  FFMA R102, R77.reuse, R65, R102 ;  /* 0x000000414d667223 */ /* 0x040fe20000000066 */
[C---:B------:R-:W-:Y:S01]  /*1bb0*/  FFMA R41, R77.reuse, R57, R108 ;  /* 0x000000394d297223 */ /* 0x040fe2000000006c */
[C---:B------:R-:W-:Y:S01]  /*1bc0*/  FFMA R83, R77.reuse, R45, R116 ;  /* 0x0000002d4d537223 */ /* 0x040fe20000000074 */
[-C--:B------:R-:W-:Y:S01]  /*1bd0*/  FFMA R75, R77, R53.reuse, R122 ;  /* 0x000000354d4b7223 */ /* 0x080fe2000000007a */
[----:B------:R-:W-:Y:S01]  /*1be0*/  FFMA R60, R79, R53, R40 ;  /* 0x000000354f3c7223 */ /* 0x000fe20000000028 */
[CC--:B------:R-:W-:Y:S01]  /*1bf0*/  FFMA R37, R76.reuse, R69.reuse, R19 ;  /* 0x000000454c257223 */ /* 0x0c0fe20000000013 */
[----:B------:R-:W-:Y:S01]  /*1c00*/  FFMA R77, R77, R69, R17 ;  /* 0x000000454d4d7223 */ /* 0x000fe20000000011 */
[----:B------:R-:W-:Y:S01]  /*1c10*/  FFMA R113, R33, R79, R88 ;  /* 0x0000004f21717223 */ /* 0x000fe20000000058 */
[C---:B------:R-:W-:Y:S01]  /*1c20*/  FFMA R86, R79.reuse, R65, R86 ;  /* 0x000000414f567223 */ /* 0x040fe20000000056 */
[C---:B------:R-:W-:Y:S01]  /*1c30*/  FFMA R106, R79.reuse, R57, R106 ;  /* 0x000000394f6a7223 */ /* 0x040fe2000000006a */
[C---:B------:R-:W-:Y:S01]  /*1c40*/  FFMA R20, R79.reuse, R49, R20 ;  /* 0x000000314f147223 */ /* 0x040fe20000000014 */
[C---:B------:R-:W-:Y:S01]  /*1c50*/  FFMA R22, R79.reuse, R45, R22 ;  /* 0x0000002d4f167223 */ /* 0x040fe20000000016 */
[----:B------:R-:W-:Y:S01]  /*1c60*/  FFMA R40, R79, R61, R82 ;  /* 0x0000003d4f287223 */ /* 0x000fe20000000052 */
[C---:B0-----:R-:W-:Y:S01]  /*1c70*/  FFMA R68, R13.reuse, R49, R16 ;  /* 0x000000310d447223 */ /* 0x041fe20000000010 */
[----:B------:R-:W-:Y:S01]  /*1c80*/  FFMA R72, R13, R45, R18 ;  /* 0x0000002d0d487223 */ /* 0x000fe20000000012 */
[C---:B------:R-:W-:Y:S01]  /*1c90*/  FFMA R31, R76.reuse, R33, R31 ;  /* 0x000000214c1f7223 */ /* 0x040fe2000000001f */
[C---:B------:R-:W-:Y:S01]  /*1ca0*/  FFMA R7, R76.reuse, R65, R100 ;  /* 0x000000414c077223 */ /* 0x040fe20000000064 */
[C---:B------:R-:W-:Y:S01]  /*1cb0*/  FFMA R29, R76.reuse, R57, R104 ;  /* 0x000000394c1d7223 */ /* 0x040fe20000000068 */
[C---:B------:R-:W-:Y:S01]  /*1cc0*/  FFMA R27, R76.reuse, R49, R114 ;  /* 0x000000314c1b7223 */ /* 0x040fe20000000072 */
[----:B------:R-:W-:Y:S01]  /*1cd0*/  FFMA R21, R76, R61, R21 ;  /* 0x0000003d4c157223 */ /* 0x000fe20000000015 */
[----:B------:R-:W-:Y:S01]  /*1ce0*/  FFMA R79, R79, R69, R84 ;  /* 0x000000454f4f7223 */ /* 0x000fe20000000054 */
[----:B------:R-:W0:Y:S01]  /*1cf0*/  LDS.128 R16, [UR5+0x1c10] ;  /* 0x001c1005ff107984 */ /* 0x000e220008000c00 */
[C---:B------:R-:W-:Y:S01]  /*1d00*/  FFMA R119, R12.reuse, R33, R119 ;  /* 0x000000210c777223 */ /* 0x040fe20000000077 */
[C---:B------:R-:W-:Y:S01]  /*1d10*/  FFMA R28, R33.reuse, R13, R28 ;  /* 0x0000000d211c7223 */ /* 0x040fe2000000001c */
[C---:B------:R-:W-:Y:S01]  /*1d20*/  FFMA R121, R33.reuse, R14, R121 ;  /* 0x0000000e21797223 */ /* 0x040fe20000000079 */
[----:B------:R-:W-:Y:S01]  /*1d30*/  FFMA R32, R33, R15, R32 ;  /* 0x0000000f21207223 */ /* 0x000fe20000000020 */
[-C--:B------:R-:W-:Y:S01]  /*1d40*/  FFMA R111, R12, R65.reuse, R111 ;  /* 0x000000410c6f7223 */ /* 0x080fe2000000006f */
[-C--:B------:R-:W-:Y:S01]  /*1d50*/  FFMA R24, R13, R65.reuse, R24 ;  /* 0x000000410d187223 */ /* 0x080fe20000000018 */
[-C--:B------:R-:W-:Y:S01]  /*1d60*/  FFMA R105, R14, R65.reuse, R105 ;  /* 0x000000410e697223 */ /* 0x080fe20000000069 */
[----:B------:R-:W-:Y:S01]  /*1d70*/  FFMA R64, R15, R65, R64 ;  /* 0x000000410f407223 */ /* 0x000fe20000000040 */
[-C--:B------:R-:W-:Y:S01]  /*1d80*/  FFMA R107, R12, R57.reuse, R107 ;  /* 0x000000390c6b7223 */ /* 0x080fe2000000006b */
[-C--:B------:R-:W-:Y:S01]  /*1d90*/  FFMA R26, R13, R57.reuse, R26 ;  /* 0x000000390d1a7223 */ /* 0x080fe2000000001a */
[-C--:B------:R-:W-:Y:S01]  /*1da0*/  FFMA R123, R14, R57.reuse, R123 ;  /* 0x000000390e7b7223 */ /* 0x080fe2000000007b */
[C---:B------:R-:W-:Y:S01]  /*1db0*/  FFMA R90, R15.reuse, R57, R90 ;  /* 0x000000390f5a7223 */ /* 0x040fe2000000005a */
[-C--:B------:R-:W-:Y:S01]  /*1dc0*/  FFMA R109, R12, R49.reuse, R109 ;  /* 0x000000310c6d7223 */ /* 0x080fe2000000006d */
[-C--:B------:R-:W-:Y:S01]  /*1dd0*/  FFMA R97, R14, R49.reuse, R97 ;  /* 0x000000310e617223 */ /* 0x080fe20000000061 */
[C---:B------:R-:W-:Y:S01]  /*1de0*/  FFMA R92, R15.reuse, R49, R92 ;  /* 0x000000310f5c7223 */ /* 0x040fe2000000005c */
[-C--:B------:R-:W-:Y:S01]  /*1df0*/  FFMA R99, R12, R45.reuse, R99 ;  /* 0x0000002d0c637223 */ /* 0x080fe20000000063 */
[-C--:B------:R-:W-:Y:S01]  /*1e00*/  FFMA R101, R14, R45.reuse, R101 ;  /* 0x0000002d0e657223 */ /* 0x080fe20000000065 */
        /* <DEDUP_REMOVED lines=13> */
[----:B-1----:R-:W-:Y:S01]  /*1ee0*/  FFMA R82, R8, R46, R25 ;  /* 0x0000002e08527223 */ /* 0x002fe20000000019 */
[----:B------:R-:W1:Y:S01]  /*1ef0*/  LDS.128 R12, [UR5+0x1e00] ;  /* 0x001e0005ff0c7984 */ /* 0x000e620008000c00 */
        /* <DEDUP_REMOVED lines=30> */
[----:B------:R-:W-:-:S02]  /*20e0*/  FFMA R33, R11, R70, R79 ;  /* 0x000000460b217223 */ /* 0x000fc4000000004f */
[----:B------:R-:W2:Y:S01]  /*20f0*/  LDS.128 R8, [UR5+0x1e10] ;  /* 0x001e1005ff087984 */ /* 0x000ea20008000c00 */
[----:B------:R-:W-:-:S04]  /*2100*/  UIADD3 UR4, UPT, UPT, UR4, 0x8, URZ ;  /* 0x0000000804047890 */ /* 0x000fc8000fffe0ff */
[----:B------:R-:W-:Y:S01]  /*2110*/  UISETP.GE.AND UP0, UPT, UR4, UR10, UPT ;  /* 0x0000000a0400728c */ /* 0x000fe2000bf06270 */
[----:B0-----:R-:W-:Y:S01]  /*2120*/  FFMA R119, R16, R34, R119 ;  /* 0x0000002210777223 */ /* 0x001fe20000000077 */
[C---:B------:R-:W-:Y:S01]  /*2130*/  FFMA R28, R34.reuse, R17, R28 ;  /* 0x00000011221c7223 */ /* 0x040fe2000000001c */
        /* <DEDUP_REMOVED lines=30> */
[C---:B-1----:R-:W-:Y:S01]  /*2320*/  FFMA R121, R12.reuse, R59, R88 ;  /* 0x0000003b0c797223 */ /* 0x042fe20000000058 */
        /* <DEDUP_REMOVED lines=31> */
[C---:B--2---:R-:W-:Y:S01]  /*2520*/  FFMA R22, R8.reuse, R35, R119 ;  /* 0x0000002308167223 */ /* 0x044fe20000000077 */
[----:B------:R-:W-:Y:S01]  /*2530*/  FFMA R40, R35, R9, R28 ;  /* 0x0000000923287223 */ /* 0x000fe2000000001c */
[----:B------:R-:W-:Y:S01]  /*2540*/  FFMA R124, R9, R51, R68 ;  /* 0x00000033097c7223 */ /* 0x000fe20000000044 */
        /* <DEDUP_REMOVED lines=29> */
[----:B------:R-:W-:-:S02]  /*2720*/  IADD3 R4, PT, PT, R4, 0x8, RZ ;  /* 0x0000000804047810 */ /* 0x000fc40007ffe0ff */
[----:B------:R-:W-:Y:S01]  /*2730*/  LEA R6, R5, R6, 0x3 ;  /* 0x0000000605067211 */ /* 0x000fe200078e18ff */
[----:B------:R-:W-:Y:S06]  /*2740*/  BAR.SYNC.DEFER_BLOCKING 0x0 ;  /* 0x0000000000007b1d */ /* 0x000fec0000010000 */
[----:B------:R-:W-:Y:S05]  /*2750*/  BRA.U !UP0, `(.L_x_1) ;  /* 0xffffffdd08247547 */ /* 0x000fea000b83ffff */
.L_x_0:
[C---:B------:R-:W-:Y:S01]  /*2760*/  IMAD.WIDE R4, R2.reuse, 0x4, R80 ;  /* 0x0000000402047825 */ /* 0x040fe200078e0250 */
[----:B0-----:R-:W-:Y:S04]  /*2770*/  STG.E desc[UR8][R80.64], R37 ;  /* 0x0000002550007986 */ /* 0x001fe8000c101908 */
[----:B------:R-:W-:Y:S01]  /*2780*/  STG.E desc[UR8][R80.64+0x4], R88 ;  /* 0x0000045850007986 */ /* 0x000fe2000c101908 */
[----:B------:R-:W-:-:S03]  /*2790*/  IMAD.WIDE R8, R2, 0x4, R4 ;  /* 0x0000000402087825 */ /* 0x000fc600078e0204 */
[----:B------:R-:W-:Y:S01]  /*27a0*/  STG.E desc[UR8][R80.64+0x8], R31 ;  /* 0x0000081f50007986 */ /* 0x000fe2000c101908 */
[----:B------:R-:W-:-:S03]  /*27b0*/  IMAD.WIDE R10, R2, 0x4, R8 ;  /* 0x00000004020a7825 */ /* 0x000fc600078e0208 */
[----:B------:R-:W-:Y:S04]  /*27c0*/  STG.E desc[UR8][R80.64+0xc], R74 ;  /* 0x00000c4a50007986 */ /* 0x000fe8000c101908 */
        /* <DEDUP_REMOVED lines=11> */
[----:B------:R0:W-:Y:S04]  /*2880*/  STG.E desc[UR8][R4.64+0x1c], R28 ;  /* 0x00001c1c04007986 */ /* 0x0001e8000c101908 */
[----:B------:R-:W-:Y:S04]  /*2890*/  STG.E desc[UR8][R8.64], R121 ;  /* 0x0000007908007986 */ /* 0x000fe8000c101908 */
[----:B------:R-:W-:Y:S01]  /*28a0*/  STG.E desc[UR8][R8.64+0x4], R107 ;  /* 0x0000046b08007986 */ /* 0x000fe2000c101908 */
[----:B0-----:R-:W-:-:S03]  /*28b0*/  IMAD.WIDE R4, R2, 0x4, R10 ;  /* 0x0000000402047825 */ /* 0x001fc600078e020a */
        /* <DEDUP_REMOVED lines=48> */
[----:B------:R-:W-:Y:S01]  /*2bc0*/  STG.E desc[UR8][R2.64+0x1c], R114 ;  /* 0x00001c7202007986 */ /* 0x000fe2000c101908 */
[----:B------:R-:W-:Y:S05]  /*2bd0*/  EXIT ;  /* 0x000000000000794d */ /* 0x000fea0003800000 */
.L_x_2:
[----:B------:R-:W-:-:S00]  /*2be0*/  BRA `(.L_x_2) ;  /* 0xfffffffc00fc7947 */ /* 0x000fc0000383ffff */
[----:B------:R-:W-:-:S00]  /*2bf0*/  NOP ;  /* 0x0000000000007918 */ /* 0x000fc00000000000 */
        /* <DEDUP_REMOVED lines=8> */
.L_x_8:


//--------------------- .text._Z11naive_sgemmPfS_S_iii --------------------------
	.section	.text._Z11naive_sgemmPfS_S_iii,"ax",@progbits
	.align	128
        .global         _Z11naive_sgemmPfS_S_iii
        .type           _Z11naive_sgemmPfS_S_iii,@function
        .size           _Z11naive_sgemmPfS_S_iii,(.L_x_9 - _Z11naive_sgemmPfS_S_iii)
        .other          _Z11naive_sgemmPfS_S_iii,@"STO_CUDA_ENTRY STV_DEFAULT"
_Z11naive_sgemmPfS_S_iii:
.text._Z11naive_sgemmPfS_S_iii:
[----:B------:R-:W-:Y:S01]  /*0000*/  LDC R1, c[0x0][0x37c] ;  /* 0x0000df00ff017b82 */ /* 0x000fe20000000800 */
[----:B------:R-:W0:Y:S07]  /*0010*/  S2R R5, SR_TID.X ;  /* 0x0000000000057919 */ /* 0x000e2e0000002100 */
[----:B------:R-:W0:Y:S01]  /*0020*/  S2UR UR4, SR_CTAID.X ;  /* 0x00000000000479c3 */ /* 0x000e220000002500 */
[----:B------:R-:W1:Y:S07]  /*0030*/  S2R R4, SR_TID.Y ;  /* 0x0000000000047919 */ /* 0x000e6e0000002200 */
[----:B------:R-:W0:Y:S08]  /*0040*/  LDC R0, c[0x0][0x360] ;  /* 0x0000d800ff007b82 */ /* 0x000e300000000800 */
[----:B------:R-:W1:Y:S08]  /*0050*/  S2UR UR5, SR_CTAID.Y ;  /* 0x00000000000579c3 */ /* 0x000e700000002600 */
[----:B------:R-:W1:Y:S08]  /*0060*/  LDC R19, c[0x0][0x364] ;  /* 0x0000d900ff137b82 */ /* 0x000e700000000800 */
[----:B------:R-:W2:Y:S01]  /*0070*/  LDC.64 R2, c[0x0][0x398] ;  /* 0x0000e600ff027b82 */ /* 0x000ea20000000a00 */
[----:B0-----:R-:W-:-:S02]  /*0080*/  IMAD R0, R0, UR4, R5 ;  /* 0x0000000400007c24 */ /* 0x001fc4000f8e0205 */
[----:B-1----:R-:W-:-:S03]  /*0090*/  IMAD R19, R19, UR5, R4 ;  /* 0x0000000513137c24 */ /* 0x002fc6000f8e0204 */
[----:B--2---:R-:W-:-:S04]  /*00a0*/  ISETP.GE.AND P0, PT, R0, R3, PT ;  /* 0x000000030000720c */ /* 0x004fc80003f06270 */
[----:B------:R-:W-:-:S13]  /*00b0*/  ISETP.GE.OR P0, PT, R19, R2, P0 ;  /* 0x000000021300720c */ /* 0x000fda0000706670 */
[----:B------:R-:W-:Y:S05]  /*00c0*/  @P0 EXIT ;  /* 0x000000000000094d */ /* 0x000fea0003800000 */
[----:B------:R-:W0:Y:S01]  /*00d0*/  LDC R2, c[0x0][0x3a0] ;  /* 0x0000e800ff027b82 */ /* 0x000e220000000800 */
[----:B------:R-:W1:Y:S01]  /*00e0*/  LDCU.64 UR4, c[0x0][0x358] ;  /* 0x00006b00ff0477ac */ /* 0x000e620008000a00 */
[----:B------:R-:W-:Y:S01]  /*00f0*/  HFMA2 R24, -RZ, RZ, 0, 0 ;  /* 0x00000000ff187431 */ /* 0x000fe200000001ff */
[----:B0-----:R-:W-:-:S13]  /*0100*/  ISETP.GE.AND P0, PT, R2, 0x1, PT ;  /* 0x000000010200780c */ /* 0x001fda0003f06270 */
[----:B-1----:R-:W-:Y:S05]  /*0110*/  @!P0 BRA `(.L_x_3) ;  /* 0x0000000400e08947 */ /* 0x002fea0003800000 */
[C---:B------:R-:W-:Y:S01]  /*0120*/  ISETP.GE.U32.AND P1, PT, R2.reuse, 0x8, PT ;  /* 0x000000080200780c */ /* 0x040fe20003f26070 */
[----:B------:R-:W-:Y:S01]  /*0130*/  IMAD R20, R19, R2, RZ ;  /* 0x0000000213147224 */ /* 0x000fe200078e02ff */
[----:B------:R-:W-:Y:S02]  /*0140*/  LOP3.LUT R27, R2, 0x7, RZ, 0xc0, !PT ;  /* 0x00000007021b7812 */ /* 0x000fe400078ec0ff */
[----:B------:R-:W-:Y:S02]  /*0150*/  MOV R24, RZ ;  /* 0x000000ff00187202 */ /* 0x000fe40000000f00 */
[----:B------:R-:W-:Y:S02]  /*0160*/  ISETP.NE.AND P0, PT, R27, RZ, PT ;  /* 0x000000ff1b00720c */ /* 0x000fe40003f05270 */
[----:B------:R-:W-:-:S05]  /*0170*/  MOV R21, RZ ;  /* 0x000000ff00157202 */ /* 0x000fca0000000f00 */
[----:B------:R-:W-:Y:S06]  /*0180*/  @!P1 BRA `(.L_x_4) ;  /* 0x0000000000c49947 */ /* 0x000fec0003800000 */
[----:B------:R-:W0:Y:S01]  /*0190*/  LDC.64 R4, c[0x0][0x380] ;  /* 0x0000e000ff047b82 */ /* 0x000e220000000a00 */
[----:B------:R-:W-:Y:S02]  /*01a0*/  LOP3.LUT R21, R2, 0x7ffffff8, RZ, 0xc0, !PT ;  /* 0x7ffffff802157812 */ /* 0x000fe400078ec0ff */
[----:B------:R-:W-:Y:S02]  /*01b0*/  MOV R24, RZ ;  /* 0x000000ff00187202 */ /* 0x000fe40000000f00 */
[----:B------:R-:W-:Y:S02]  /*01c0*/  MOV R18, R0 ;  /* 0x0000000000127202 */ /* 0x000fe40000000f00 */
[----:B------:R-:W-:Y:S01]  /*01d0*/  IADD3 R22, PT, PT, -R21, RZ, RZ ;  /* 0x000000ff15167210 */ /* 0x000fe20007ffe1ff */
[----:B0-----:R-:W-:-:S03]  /*01e0*/  IMAD.WIDE.U32 R4, R20, 0x4, R4 ;  /* 0x0000000414047825 */ /* 0x001fc600078e0004 */
[----:B------:R-:W-:-:S04]  /*01f0*/  IADD3 R6, P1, PT, R4, 0x10, RZ ;  /* 0x0000001004067810 */ /* 0x000fc80007f3e0ff */
[----:B------:R-:W-:-:S09]  /*0200*/  IADD3.X R7, PT, PT, RZ, R5, RZ, P1, !PT ;  /* 0x00000005ff077210 */ /* 0x000fd20000ffe4ff */
.L_x_5:
[----:B------:R-:W0:Y:S01]  /*0210*/  LDC.64 R16, c[0x0][0x388] ;  /* 0x0000e200ff107b82 */ /* 0x000e220000000a00 */
[----:B------:R-:W-:Y:S02]  /*0220*/  MOV R4, R6 ;  /* 0x0000000600047202 */ /* 0x000fe40000000f00 */
[----:B------:R-:W-:-:S05]  /*0230*/  MOV R5, R7 ;  /* 0x0000000700057202 */ /* 0x000fca0000000f00 */
[----:B------:R-:W2:Y:S04]  /*0240*/  LDG.E R25, desc[UR4][R4.64+-0x10] ;  /* 0xfffff00404197981 */ /* 0x000ea8000c1e1900 */
[----:B------:R-:W3:Y:S04]  /*0250*/  LDG.E R23, desc[UR4][R4.64+-0xc] ;  /* 0xfffff40404177981 */ /* 0x000ee8000c1e1900 */
[----:B------:R-:W4:Y:S04]  /*0260*/  LDG.E R29, desc[UR4][R4.64+-0x8] ;  /* 0xfffff804041d7981 */ /* 0x000f28000c1e1900 */
[----:B------:R-:W5:Y:S01]  /*0270*/  LDG.E R28, desc[UR4][R4.64+-0x4] ;  /* 0xfffffc04041c7981 */ /* 0x000f62000c1e1900 */
[----:B0-----:R-:W-:-:S05]  /*0280*/  IMAD.WIDE R16, R18, 0x4, R16 ;  /* 0x0000000412107825 */ /* 0x001fca00078e0210 */
[----:B------:R0:W2:Y:S01]  /*0290*/  LDG.E R26, desc[UR4][R16.64] ;  /* 0x00000004101a7981 */ /* 0x0000a2000c1e1900 */
[----:B------:R-:W-:-:S04]  /*02a0*/  IMAD.WIDE R14, R3, 0x4, R16 ;  /* 0x00000004030e7825 */ /* 0x000fc800078e0210 */
[C---:B------:R-:W-:Y:S02]  /*02b0*/  IMAD.WIDE R6, R3.reuse, 0x4, R14 ;  /* 0x0000000403067825 */ /* 0x040fe400078e020e */
[----:B------:R-:W3:Y:S02]  /*02c0*/  LDG.E R14, desc[UR4][R14.64] ;  /* 0x000000040e0e7981 */ /* 0x000ee4000c1e1900 */
[C---:B------:R-:W-:Y:S02]  /*02d0*/  IMAD.WIDE R10, R3.reuse, 0x4, R6 ;  /* 0x00000004030a7825 */ /* 0x040fe400078e0206 */
[----:B------:R-:W4:Y:S02]  /*02e0*/  LDG.E R6, desc[UR4][R6.64] ;  /* 0x0000000406067981 */ /* 0x000f24000c1e1900 */
[C---:B------:R-:W-:Y:S02]  /*02f0*/  IMAD.WIDE R8, R3.reuse, 0x4, R10 ;  /* 0x0000000403087825 */ /* 0x040fe400078e020a */
[----:B------:R-:W5:Y:S02]  /*0300*/  LDG.E R10, desc[UR4][R10.64] ;  /* 0x000000040a0a7981 */ /* 0x000f64000c1e1900 */
[----:B------:R-:W-:-:S02]  /*0310*/  IMAD.WIDE R12, R3, 0x4, R8 ;  /* 0x00000004030c7825 */ /* 0x000fc400078e0208 */
[----:B------:R-:W5:Y:S04]  /*0320*/  LDG.E R7, desc[UR4][R4.64] ;  /* 0x0000000404077981 */ /* 0x000f68000c1e1900 */
[----:B------:R-:W5:Y:S01]  /*0330*/  LDG.E R8, desc[UR4][R8.64] ;  /* 0x0000000408087981 */ /* 0x000f62000c1e1900 */
[----:B0-----:R-:W-:-:S03]  /*0340*/  IMAD.WIDE R16, R3, 0x4, R12 ;  /* 0x0000000403107825 */ /* 0x001fc600078e020c */
[----:B------:R-:W5:Y:S04]  /*0350*/  LDG.E R12, desc[UR4][R12.64] ;  /* 0x000000040c0c7981 */ /* 0x000f68000c1e1900 */
[----:B------:R-:W5:Y:S04]  /*0360*/  LDG.E R15, desc[UR4][R16.64] ;  /* 0x00000004100f7981 */ /* 0x000f68000c1e1900 */
[----:B------:R-:W5:Y:S04]  /*0370*/  LDG.E R9, desc[UR4][R4.64+0x4] ;  /* 0x0000040404097981 */ /* 0x000f68000c1e1900 */
[----:B------:R-:W5:Y:S01]  /*0380*/  LDG.E R11, desc[UR4][R4.64+0xc] ;  /* 0x00000c04040b7981 */ /* 0x000f62000c1e1900 */
[----:B--2---:R-:W-:Y:S01]  /*0390*/  FFMA R26, R25, R26, R24 ;  /* 0x0000001a191a7223 */ /* 0x004fe20000000018 */
[----:B------:R-:W-:-:S02]  /*03a0*/  IMAD.WIDE R24, R3, 0x4, R16 ;  /* 0x0000000403187825 */ /* 0x000fc400078e0210 */
[----:B------:R-:W2:Y:S04]  /*03b0*/  LDG.E R16, desc[UR4][R4.64+0x8] ;  /* 0x0000080404107981 */ /* 0x000ea8000c1e1900 */
[----:B------:R-:W2:Y:S01]  /*03c0*/  LDG.E R24, desc[UR4][R24.64] ;  /* 0x0000000418187981 */ /* 0x000ea2000c1e1900 */
[----:B---3--:R-:W-:Y:S01]  /*03d0*/  FFMA R14, R23, R14, R26 ;  /* 0x0000000e170e7223 */ /* 0x008fe2000000001a */
[----:B------:R-:W-:-:S03]  /*03e0*/  IADD3 R22, PT, PT, R22, 0x8, RZ ;  /* 0x0000000816167810 */ /* 0x000fc60007ffe0ff */
[----:B----4-:R-:W-:Y:S01]  /*03f0*/  FFMA R29, R29, R6, R14 ;  /* 0x000000061d1d7223 */ /* 0x010fe2000000000e */
[----:B------:R-:W-:-:S03]  /*0400*/  ISETP.NE.AND P1, PT, R22, RZ, PT ;  /* 0x000000ff1600720c */ /* 0x000fc60003f25270 */
[----:B-----5:R-:W-:Y:S01]  /*0410*/  FFMA R10, R28, R10, R29 ;  /* 0x0000000a1c0a7223 */ /* 0x020fe2000000001d */
[----:B------:R-:W-:-:S03]  /*0420*/  IADD3 R6, P2, PT, R4, 0x20, RZ ;  /* 0x0000002004067810 */ /* 0x000fc60007f5e0ff */
[----:B------:R-:W-:Y:S01]  /*0430*/  FFMA R8, R7, R8, R10 ;  /* 0x0000000807087223 */ /* 0x000fe2000000000a */
[----:B------:R-:W-:Y:S02]  /*0440*/  IADD3.X R7, PT, PT, RZ, R5, RZ, P2, !PT ;  /* 0x00000005ff077210 */ /* 0x000fe400017fe4ff */
[----:B------:R-:W-:Y:S01]  /*0450*/  LEA R18, R3, R18, 0x3 ;  /* 0x0000001203127211 */ /* 0x000fe200078e18ff */
[----:B------:R-:W-:-:S04]  /*0460*/  FFMA R9, R9, R12, R8 ;  /* 0x0000000c09097223 */ /* 0x000fc80000000008 */
[----:B--2---:R-:W-:-:S04]  /*0470*/  FFMA R16, R16, R15, R9 ;  /* 0x0000000f10107223 */ /* 0x004fc80000000009 */
[----:B------:R-:W-:Y:S01]  /*0480*/  FFMA R24, R11, R24, R16 ;  /* 0x000000180b187223 */ /* 0x000fe20000000010 */
[----:B------:R-:W-:Y:S06]  /*0490*/  @P1 BRA `(.L_x_5) ;  /* 0xfffffffc005c1947 */ /* 0x000fec000383ffff */
.L_x_4:
[----:B------:R-:W-:Y:S05]  /*04a0*/  @!P0 BRA `(.L_x_3) ;  /* 0x0000000000fc8947 */ /* 0x000fea0003800000 */
[----:B------:R-:W-:Y:S02]  /*04b0*/  ISETP.GE.U32.AND P1, PT, R27, 0x4, PT ;  /* 0x000000041b00780c */ /* 0x000fe40003f26070 */
[----:B------:R-:W-:-:S04]  /*04c0*/  LOP3.LUT R16, R2, 0x3, RZ, 0xc0, !PT ;  /* 0x0000000302107812 */ /* 0x000fc800078ec0ff */
[----:B------:R-:W-:-:S07]  /*04d0*/  ISETP.NE.AND P0, PT, R16, RZ, PT ;  /* 0x000000ff1000720c */ /* 0x000fce0003f05270 */
[----:B------:R-:W-:Y:S06]  /*04e0*/  @!P1 BRA `(.L_x_6) ;  /* 0x00000000006c9947 */ /* 0x000fec0003800000 */
[----:B------:R-:W0:Y:S01]  /*04f0*/  LDC.64 R6, c[0x0][0x388] ;  /* 0x0000e200ff067b82 */ /* 0x000e220000000a00 */
[----:B------:R-:W1:Y:S01]  /*0500*/  LDCU.64 UR6, c[0x0][0x380] ;  /* 0x00007000ff0677ac */ /* 0x000e620008000a00 */
[----:B------:R-:W-:Y:S01]  /*0510*/  IMAD R9, R21, R3, R0 ;  /* 0x0000000315097224 */ /* 0x000fe200078e0200 */
[CC--:B------:R-:W-:Y:S02]  /*0520*/  IADD3 R5, PT, PT, R20.reuse, R21.reuse, RZ ;  /* 0x0000001514057210 */ /* 0x0c0fe40007ffe0ff */
[----:B------:R-:W-:-:S03]  /*0530*/  IADD3 R10, P1, PT, R20, R21, RZ ;  /* 0x00000015140a7210 */ /* 0x000fc60007f3e0ff */
[----:B------:R-:W2:Y:S01]  /*0540*/  LDC.64 R14, c[0x0][0x380] ;  /* 0x0000e000ff0e7b82 */ /* 0x000ea20000000a00 */
[----:B0-----:R-:W-:-:S04]  /*0550*/  IMAD.WIDE R6, R9, 0x4, R6 ;  /* 0x0000000409067825 */ /* 0x001fc800078e0206 */
[----:B------:R-:W-:Y:S02]  /*0560*/  IMAD.WIDE R8, R3, 0x4, R6 ;  /* 0x0000000403087825 */ /* 0x000fe400078e0206 */
[----:B------:R-:W3:Y:S02]  /*0570*/  LDG.E R6, desc[UR4][R6.64] ;  /* 0x0000000406067981 */ /* 0x000ee4000c1e1900 */
[----:B--2---:R-:W-:Y:S01]  /*0580*/  IMAD.WIDE.U32 R14, R5, 0x4, R14 ;  /* 0x00000004050e7825 */ /* 0x004fe200078e000e */
[----:B------:R-:W-:Y:S02]  /*0590*/  IADD3.X R5, PT, PT, RZ, RZ, RZ, P1, !PT ;  /* 0x000000ffff057210 */ /* 0x000fe40000ffe4ff */
[----:B-1----:R-:W-:-:S03]  /*05a0*/  LEA R4, P1, R10, UR6, 0x2 ;  /* 0x000000060a047c11 */ /* 0x002fc6000f8210ff */
[----:B------:R-:W3:Y:S01]  /*05b0*/  LDG.E R15, desc[UR4][R14.64] ;  /* 0x000000040e0f7981 */ /* 0x000ee2000c1e1900 */
[----:B------:R-:W-:Y:S01]  /*05c0*/  LEA.HI.X R5, R10, UR7, R5, 0x2, P1 ;  /* 0x000000070a057c11 */ /* 0x000fe200088f1405 */
[C---:B------:R-:W-:Y:S02]  /*05d0*/  IMAD.WIDE R10, R3.reuse, 0x4, R8 ;  /* 0x00000004030a7825 */ /* 0x040fe400078e0208 */
[----:B------:R-:W2:Y:S04]  /*05e0*/  LDG.E R8, desc[UR4][R8.64] ;  /* 0x0000000408087981 */ /* 0x000ea8000c1e1900 */
[----:B------:R-:W2:Y:S01]  /*05f0*/  LDG.E R17, desc[UR4][R4.64+0x4] ;  /* 0x0000040404117981 */ /* 0x000ea2000c1e1900 */
[----:B------:R-:W-:-:S03]  /*0600*/  IMAD.WIDE R12, R3, 0x4, R10 ;  /* 0x00000004030c7825 */ /* 0x000fc600078e020a */
[----:B------:R-:W4:Y:S04]  /*0610*/  LDG.E R22, desc[UR4][R10.64] ;  /* 0x000000040a167981 */ /* 0x000f28000c1e1900 */
[----:B------:R-:W4:Y:S04]  /*0620*/  LDG.E R18, desc[UR4][R4.64+0x8] ;  /* 0x0000080404127981 */ /* 0x000f28000c1e1900 */
[----:B------:R-:W5:Y:S04]  /*0630*/  LDG.E R26, desc[UR4][R4.64+0xc] ;  /* 0x00000c04041a7981 */ /* 0x000f68000c1e1900 */
[----:B------:R-:W5:Y:S01]  /*0640*/  LDG.E R12, desc[UR4][R12.64] ;  /* 0x000000040c0c7981 */ /* 0x000f62000c1e1900 */
[----:B------:R-:W-:Y:S01]  /*0650*/  IADD3 R21, PT, PT, R21, 0x4, RZ ;  /* 0x0000000415157810 */ /* 0x000fe20007ffe0ff */
[----:B---3--:R-:W-:-:S04]  /*0660*/  FFMA R24, R15, R6, R24 ;  /* 0x000000060f187223 */ /* 0x008fc80000000018 */
[----:B--2---:R-:W-:-:S04]  /*0670*/  FFMA R17, R17, R8, R24 ;  /* 0x0000000811117223 */ /* 0x004fc80000000018 */
[----:B----4-:R-:W-:-:S04]  /*0680*/  FFMA R17, R18, R22, R17 ;  /* 0x0000001612117223 */ /* 0x010fc80000000011 */
[----:B-----5:R-:W-:-:S07]  /*0690*/  FFMA R24, R26, R12, R17 ;  /* 0x0000000c1a187223 */ /* 0x020fce0000000011 */
.L_x_6:
[----:B------:R-:W-:Y:S05]  /*06a0*/  @!P0 BRA `(.L_x_3) ;  /* 0x00000000007c8947 */ /* 0x000fea0003800000 */
[----:B------:R-:W-:Y:S01]  /*06b0*/  ISETP.NE.AND P1, PT, R16, 0x1, PT ;  /* 0x000000011000780c */ /* 0x000fe20003f25270 */
[----:B------:R-:W0:Y:S01]  /*06c0*/  LDC.64 R12, c[0x0][0x380] ;  /* 0x0000e000ff0c7b82 */ /* 0x000e220000000a00 */
[----:B------:R-:W-:-:S04]  /*06d0*/  LOP3.LUT R2, R2, 0x1, RZ, 0xc0, !PT ;  /* 0x0000000102027812 */ /* 0x000fc800078ec0ff */
[----:B------:R-:W-:-:S03]  /*06e0*/  ISETP.NE.U32.AND P0, PT, R2, 0x1, PT ;  /* 0x000000010200780c */ /* 0x000fc60003f05070 */
[----:B------:R-:W1:Y:S04]  /*06f0*/  LDC.64 R10, c[0x0][0x388] ;  /* 0x0000e200ff0a7b82 */ /* 0x000e680000000a00 */
[CC--:B------:R-:W-:Y:S02]  /*0700*/  @P1 IADD3 R15, PT, PT, R20.reuse, R21.reuse, RZ ;  /* 0x00000015140f1210 */ /* 0x0c0fe40007ffe0ff */
[----:B------:R-:W-:Y:S02]  /*0710*/  @P1 IADD3 R2, P2, PT, R20, R21, RZ ;  /* 0x0000001514021210 */ /* 0x000fe40007f5e0ff */
[----:B------:R-:W2:Y:S02]  /*0720*/  @P1 LDC.64 R4, c[0x0][0x380] ;  /* 0x0000e000ff041b82 */ /* 0x000ea40000000a00 */
[----:B------:R-:W-:-:S06]  /*0730*/  @P1 IADD3.X R14, PT, PT, RZ, RZ, RZ, P2, !PT ;  /* 0x000000ffff0e1210 */ /* 0x000fcc00017fe4ff */
[----:B------:R-:W3:Y:S01]  /*0740*/  LDC.64 R6, c[0x0][0x380] ;  /* 0x0000e000ff067b82 */ /* 0x000ee20000000a00 */
[----:B0-----:R-:W-:-:S04]  /*0750*/  @P1 IMAD.WIDE.U32 R12, R15, 0x4, R12 ;  /* 0x000000040f0c1825 */ /* 0x001fc800078e000c */
[C---:B------:R-:W-:Y:S01]  /*0760*/  @P1 IMAD R15, R21.reuse, R3, R0 ;  /* 0x00000003150f1224 */ /* 0x040fe200078e0200 */
[----:B------:R-:W-:Y:S01]  /*0770*/  @P1 IADD3 R21, PT, PT, R21, 0x2, RZ ;  /* 0x0000000215151810 */ /* 0x000fe20007ffe0ff */
[----:B------:R-:W4:Y:S01]  /*0780*/  @P1 LDG.E R13, desc[UR4][R12.64] ;  /* 0x000000040c0d1981 */ /* 0x000f22000c1e1900 */
[----:B------:R-:W0:Y:S01]  /*0790*/  LDC.64 R8, c[0x0][0x388] ;  /* 0x0000e200ff087b82 */ /* 0x000e220000000a00 */
[----:B-1----:R-:W-:Y:S01]  /*07a0*/  @P1 IMAD.WIDE R10, R15, 0x4, R10 ;  /* 0x000000040f0a1825 */ /* 0x002fe200078e020a */
[----:B------:R-:W-:Y:S02]  /*07b0*/  @!P0 IADD3 R17, PT, PT, R20, R21, RZ ;  /* 0x0000001514118210 */ /* 0x000fe40007ffe0ff */
[----:B--2---:R-:W-:Y:S01]  /*07c0*/  @P1 LEA R4, P2, R2, R4, 0x2 ;  /* 0x0000000402041211 */ /* 0x004fe200078410ff */
[----:B------:R-:W-:-:S03]  /*07d0*/  @!P0 IMAD R21, R21, R3, R0 ;  /* 0x0000000315158224 */ /* 0x000fc600078e0200 */
[----:B------:R-:W-:Y:S01]  /*07e0*/  @P1 LEA.HI.X R5, R2, R5, R14, 0x2, P2 ;  /* 0x0000000502051211 */ /* 0x000fe200010f140e */
[----:B------:R-:W-:Y:S01]  /*07f0*/  @P1 IMAD.WIDE R14, R3, 0x4, R10 ;  /* 0x00000004030e1825 */ /* 0x000fe200078e020a */
[----:B------:R-:W4:Y:S03]  /*0800*/  @P1 LDG.E R2, desc[UR4][R10.64] ;  /* 0x000000040a021981 */ /* 0x000f26000c1e1900 */
[----:B---3--:R-:W-:Y:S01]  /*0810*/  @!P0 IMAD.WIDE.U32 R6, R17, 0x4, R6 ;  /* 0x0000000411068825 */ /* 0x008fe200078e0006 */
[----:B------:R-:W2:Y:S04]  /*0820*/  @P1 LDG.E R5, desc[UR4][R4.64+0x4] ;  /* 0x0000040404051981 */ /* 0x000ea8000c1e1900 */
[----:B------:R-:W2:Y:S01]  /*0830*/  @P1 LDG.E R14, desc[UR4][R14.64] ;  /* 0x000000040e0e1981 */ /* 0x000ea2000c1e1900 */
[----:B0-----:R-:W-:-:S03]  /*0840*/  @!P0 IMAD.WIDE R8, R21, 0x4, R8 ;  /* 0x0000000415088825 */ /* 0x001fc600078e0208 */
[----:B------:R-:W3:Y:S04]  /*0850*/  @!P0 LDG.E R7, desc[UR4][R6.64] ;  /* 0x0000000406078981 */ /* 0x000ee8000c1e1900 */
[----:B------:R-:W3:Y:S01]  /*0860*/  @!P0 LDG.E R8, desc[UR4][R8.64] ;  /* 0x0000000408088981 */ /* 0x000ee2000c1e1900 */
[----:B----4-:R-:W-:-:S04]  /*0870*/  @P1 FFMA R2, R13, R2, R24 ;  /* 0x000000020d021223 */ /* 0x010fc80000000018 */
[----:B--2---:R-:W-:-:S04]  /*0880*/  @P1 FFMA R24, R5, R14, R2 ;  /* 0x0000000e05181223 */ /* 0x004fc80000000002 */
[----:B---3--:R-:W-:-:S07]  /*0890*/  @!P0 FFMA R24, R7, R8, R24 ;  /* 0x0000000807188223 */ /* 0x008fce0000000018 */
.L_x_3:
[----:B------:R-:W0:Y:S01]  /*08a0*/  LDC.64 R4, c[0x0][0x390] ;  /* 0x0000e400ff047b82 */ /* 0x000e220000000a00 */
[----:B------:R-:W-:-:S04]  /*08b0*/  IMAD R3, R19, R3, R0 ;  /* 0x0000000313037224 */ /* 0x000fc800078e0200 */
[----:B0-----:R-:W-:-:S05]  /*08c0*/  IMAD.WIDE R2, R3, 0x4, R4 ;  /* 0x0000000403027825 */ /* 0x001fca00078e0204 */
[----:B------:R-:W-:Y:S01]  /*08d0*/  STG.E desc[UR4][R2.64], R24 ;  /* 0x0000001802007986 */ /* 0x000fe2000c101904 */
[----:B------:R-:W-:Y:S05]  /*08e0*/  EXIT ;  /* 0x000000000000794d */ /* 0x000fea0003800000 */
.L_x_7:
        /* <DEDUP_REMOVED lines=9> */
.L_x_9:


//--------------------- .nv.shared._Z12shared_sgemmPfS_S_iii --------------------------
	.section	.nv.shared._Z12shared_sgemmPfS_S_iii,"aw",@nobits
	.sectionflags	@""
	.align	4
.nv.shared._Z12shared_sgemmPfS_S_iii:
	.zero		9216


//--------------------- .nv.shared.reserved.0     --------------------------
	.section	.nv.shared.reserved.0,"aw",@nobits
	.weak		__nv_reservedSMEM_offset_0_alias
	.size		__nv_reservedSMEM_offset_0_alias, 0, 64
	.other		__nv_reservedSMEM_offset_0_alias,@"STO_CUDA_RESERVED_SHARED STV_DEFAULT"
__nv_reservedSMEM_offset_0_alias:
	.zero		0
	.zero		64


//--------------------- .nv.constant0._Z12shared_sgemmPfS_S_iii --------------------------
	.section	.nv.constant0._Z12shared_sgemmPfS_S_iii,"a",@progbits
	.sectionflags	@""
	.align	4
.nv.constant0._Z12shared_sgemmPfS_S_iii:
	.zero		932


//--------------------- .nv.constant0._Z11naive_sgemmPfS_S_iii --------------------------
	.section	.nv.constant0._Z11naive_sgemmPfS_S_iii,"a",@progbits
	.sectionflags	@""
	.align	4
.nv.constant0._Z11naive_sgemmPfS_S_iii:
	.zero		932


//--------------------- SYMBOLS --------------------------

	.type		.nv.reservedSmem.offset0,@object
	.size		.nv.reservedSmem.offset0,0x4
	.type		.nv.reservedSmem.cap,@object
	.size		.nv.reservedSmem.cap,0x4
